	.headerflags	@"EF_CUDA_TEXMODE_UNIFIED EF_CUDA_64BIT_ADDRESS EF_CUDA_SM86 EF_CUDA_VIRTUAL_SM(EF_CUDA_SM86)"
	.elftype	@"ET_EXEC"


//--------------------- .nv.info                  --------------------------
	.section	.nv.info,"",@"SHT_CUDA_INFO"
	.align	4


	//----- nvinfo : EIATTR_REGCOUNT
	.align		4
        /*0000*/ 	.byte	0x04, 0x2f
        /*0002*/ 	.short	(.L_2 - .L_1)
	.align		4
.L_1:
        /*0004*/ 	.word	index@(triton_red_fused__to_copy_add_amax_amin_clamp_mul_native_layer_norm_reciprocal_12)
        /*0008*/ 	.word	0x00000028


	//----- nvinfo : EIATTR_MIN_STACK_SIZE
	.align		4
.L_2:
        /*000c*/ 	.byte	0x04, 0x12
        /*000e*/ 	.short	(.L_4 - .L_3)
	.align		4
.L_3:
        /*0010*/ 	.word	index@(triton_red_fused__to_copy_add_amax_amin_clamp_mul_native_layer_norm_reciprocal_12)
        /*0014*/ 	.word	0x00000000


	//----- nvinfo : EIATTR_FRAME_SIZE
	.align		4
.L_4:
        /*0018*/ 	.byte	0x04, 0x11
        /*001a*/ 	.short	(.L_6 - .L_5)
	.align		4
.L_5:
        /*001c*/ 	.word	index@(triton_red_fused__to_copy_add_amax_amin_clamp_mul_native_layer_norm_reciprocal_12)
        /*0020*/ 	.word	0x00000000


	//----- nvinfo : EIATTR_MIN_STACK_SIZE
	.align		4
.L_6:
        /*0024*/ 	.byte	0x04, 0x12
        /*0026*/ 	.short	(.L_8 - .L_7)
	.align		4
.L_7:
        /*0028*/ 	.word	index@(triton_red_fused__to_copy_add_amax_amin_clamp_mul_native_layer_norm_reciprocal_12)
        /*002c*/ 	.word	0x00000000
.L_8:


//--------------------- .nv.info.triton_red_fused__to_copy_add_amax_amin_clamp_mul_native_layer_norm_reciprocal_12 --------------------------
	.section	.nv.info.triton_red_fused__to_copy_add_amax_amin_clamp_mul_native_layer_norm_reciprocal_12,"",@"SHT_CUDA_INFO"
	.sectionflags	@""
	.align	4


	//----- nvinfo : EIATTR_CUDA_API_VERSION
	.align		4
        /*0000*/ 	.byte	0x04, 0x37
        /*0002*/ 	.short	(.L_10 - .L_9)
.L_9:
        /*0004*/ 	.word	0x0000007c


	//----- nvinfo : EIATTR_SW2861232_WAR
	.align		4
.L_10:
        /*0008*/ 	.byte	0x01, 0x35
	.zero		2


	//----- nvinfo : EIATTR_PARAM_CBANK
	.align		4
        /*000c*/ 	.byte	0x04, 0x0a
        /*000e*/ 	.short	(.L_12 - .L_11)
	.align		4
.L_11:
        /*0010*/ 	.word	index@(.nv.constant0.triton_red_fused__to_copy_add_amax_amin_clamp_mul_native_layer_norm_reciprocal_12)
        /*0014*/ 	.short	0x0160
        /*0016*/ 	.short	0x0078


	//----- nvinfo : EIATTR_CBANK_PARAM_SIZE
	.align		4
.L_12:
        /*0018*/ 	.byte	0x03, 0x19
        /*001a*/ 	.short	0x0078


	//----- nvinfo : EIATTR_KPARAM_INFO
	.align		4
        /*001c*/ 	.byte	0x04, 0x17
        /*001e*/ 	.short	(.L_14 - .L_13)
.L_13:
        /*0020*/ 	.word	0x00000000
        /*0024*/ 	.short	0x000f
        /*0026*/ 	.short	0x0070
        /*0028*/ 	.byte	0x00, 0xf4, 0x21, 0x00


	//----- nvinfo : EIATTR_KPARAM_INFO
	.align		4
.L_14:
        /*002c*/ 	.byte	0x04, 0x17
        /*002e*/ 	.short	(.L_16 - .L_15)
.L_15:
        /*0030*/ 	.word	0x00000000
        /*0034*/ 	.short	0x000e
        /*0036*/ 	.short	0x006c
        /*0038*/ 	.byte	0x00, 0xf0, 0x11, 0x00


	//----- nvinfo : EIATTR_KPARAM_INFO
	.align		4
.L_16:
        /*003c*/ 	.byte	0x04, 0x17
        /*003e*/ 	.short	(.L_18 - .L_17)
.L_17:
        /*0040*/ 	.word	0x00000000
        /*0044*/ 	.short	0x000d
        /*0046*/ 	.short	0x0068
        /*0048*/ 	.byte	0x00, 0xf0, 0x11, 0x00


	//----- nvinfo : EIATTR_KPARAM_INFO
	.align		4
.L_18:
        /*004c*/ 	.byte	0x04, 0x17
        /*004e*/ 	.short	(.L_20 - .L_19)
.L_19:
        /*0050*/ 	.word	0x00000000
        /*0054*/ 	.short	0x000c
        /*0056*/ 	.short	0x0060
        /*0058*/ 	.byte	0x00, 0xf4, 0x21, 0x00


	//----- nvinfo : EIATTR_KPARAM_INFO
	.align		4
.L_20:
        /*005c*/ 	.byte	0x04, 0x17
        /*005e*/ 	.short	(.L_22 - .L_21)
.L_21:
        /*0060*/ 	.word	0x00000000
        /*0064*/ 	.short	0x000b
        /*0066*/ 	.short	0x0058
        /*0068*/ 	.byte	0x00, 0xf4, 0x21, 0x00


	//----- nvinfo : EIATTR_KPARAM_INFO
	.align		4
.L_22:
        /*006c*/ 	.byte	0x04, 0x17
        /*006e*/ 	.short	(.L_24 - .L_23)
.L_23:
        /*0070*/ 	.word	0x00000000
        /*0074*/ 	.short	0x000a
        /*0076*/ 	.short	0x0050
        /*0078*/ 	.byte	0x00, 0xf4, 0x21, 0x00


	//----- nvinfo : EIATTR_KPARAM_INFO
	.align		4
.L_24:
        /*007c*/ 	.byte	0x04, 0x17
        /*007e*/ 	.short	(.L_26 - .L_25)
.L_25:
        /*0080*/ 	.word	0x00000000
        /*0084*/ 	.short	0x0009
        /*0086*/ 	.short	0x0048
        /*0088*/ 	.byte	0x00, 0xf4, 0x21, 0x00


	//----- nvinfo : EIATTR_KPARAM_INFO
	.align		4
.L_26:
        /*008c*/ 	.byte	0x04, 0x17
        /*008e*/ 	.short	(.L_28 - .L_27)
.L_27:
        /*0090*/ 	.word	0x00000000
        /*0094*/ 	.short	0x0008
        /*0096*/ 	.short	0x0040
        /*0098*/ 	.byte	0x00, 0xf4, 0x21, 0x00


	//----- nvinfo : EIATTR_KPARAM_INFO
	.align		4
.L_28:
        /*009c*/ 	.byte	0x04, 0x17
        /*009e*/ 	.short	(.L_30 - .L_29)
.L_29:
        /*00a0*/ 	.word	0x00000000
        /*00a4*/ 	.short	0x0007
        /*00a6*/ 	.short	0x0038
        /*00a8*/ 	.byte	0x00, 0xf4, 0x21, 0x00


	//----- nvinfo : EIATTR_KPARAM_INFO
	.align		4
.L_30:
        /*00ac*/ 	.byte	0x04, 0x17
        /*00ae*/ 	.short	(.L_32 - .L_31)
.L_31:
        /*00b0*/ 	.word	0x00000000
        /*00b4*/ 	.short	0x0006
        /*00b6*/ 	.short	0x0030
        /*00b8*/ 	.byte	0x00, 0xf4, 0x21, 0x00


	//----- nvinfo : EIATTR_KPARAM_INFO
	.align		4
.L_32:
        /*00bc*/ 	.byte	0x04, 0x17
        /*00be*/ 	.short	(.L_34 - .L_33)
.L_33:
        /*00c0*/ 	.word	0x00000000
        /*00c4*/ 	.short	0x0005
        /*00c6*/ 	.short	0x0028
        /*00c8*/ 	.byte	0x00, 0xf4, 0x21, 0x00


	//----- nvinfo : EIATTR_KPARAM_INFO
	.align		4
.L_34:
        /*00cc*/ 	.byte	0x04, 0x17
        /*00ce*/ 	.short	(.L_36 - .L_35)
.L_35:
        /*00d0*/ 	.word	0x00000000
        /*00d4*/ 	.short	0x0004
        /*00d6*/ 	.short	0x0020
        /*00d8*/ 	.byte	0x00, 0xf4, 0x21, 0x00


	//----- nvinfo : EIATTR_KPARAM_INFO
	.align		4
.L_36:
        /*00dc*/ 	.byte	0x04, 0x17
        /*00de*/ 	.short	(.L_38 - .L_37)
.L_37:
        /*00e0*/ 	.word	0x00000000
        /*00e4*/ 	.short	0x0003
        /*00e6*/ 	.short	0x0018
        /*00e8*/ 	.byte	0x00, 0xf4, 0x21, 0x00


	//----- nvinfo : EIATTR_KPARAM_INFO
	.align		4
.L_38:
        /*00ec*/ 	.byte	0x04, 0x17
        /*00ee*/ 	.short	(.L_40 - .L_39)
.L_39:
        /*00f0*/ 	.word	0x00000000
        /*00f4*/ 	.short	0x0002
        /*00f6*/ 	.short	0x0010
        /*00f8*/ 	.byte	0x00, 0xf4, 0x21, 0x00


	//----- nvinfo : EIATTR_KPARAM_INFO
	.align		4
.L_40:
        /*00fc*/ 	.byte	0x04, 0x17
        /*00fe*/ 	.short	(.L_42 - .L_41)
.L_41:
        /*0100*/ 	.word	0x00000000
        /*0104*/ 	.short	0x0001
        /*0106*/ 	.short	0x0008
        /*0108*/ 	.byte	0x00, 0xf4, 0x21, 0x00


	//----- nvinfo : EIATTR_KPARAM_INFO
	.align		4
.L_42:
        /*010c*/ 	.byte	0x04, 0x17
        /*010e*/ 	.short	(.L_44 - .L_43)
.L_43:
        /*0110*/ 	.word	0x00000000
        /*0114*/ 	.short	0x0000
        /*0116*/ 	.short	0x0000
        /*0118*/ 	.byte	0x00, 0xf4, 0x21, 0x00


	//----- nvinfo : EIATTR_MAXREG_COUNT
	.align		4
.L_44:
        /*011c*/ 	.byte	0x03, 0x1b
        /*011e*/ 	.short	0x00ff


	//----- nvinfo : EIATTR_COOP_GROUP_MASK_REGIDS
	.align		4
        /*0120*/ 	.byte	0x04, 0x29
        /*0122*/ 	.short	(.L_46 - .L_45)


	//   ....[0]....
.L_45:
        /*0124*/ 	.word	0xffffffff


	//   ....[1]....
        /*0128*/ 	.word	0xffffffff


	//   ....[2]....
        /*012c*/ 	.word	0xffffffff


	//   ....[3]....
        /*0130*/ 	.word	0xffffffff


	//   ....[4]....
        /*0134*/ 	.word	0xffffffff


	//   ....[5]....
        /*0138*/ 	.word	0xffffffff


	//   ....[6]....
        /*013c*/ 	.word	0xffffffff


	//   ....[7]....
        /*0140*/ 	.word	0xffffffff


	//   ....[8]....
        /*0144*/ 	.word	0xffffffff


	//   ....[9]....
        /*0148*/ 	.word	0xffffffff


	//   ....[10]....
        /*014c*/ 	.word	0xffffffff


	//   ....[11]....
        /*0150*/ 	.word	0xffffffff


	//   ....[12]....
        /*0154*/ 	.word	0xffffffff


	//   ....[13]....
        /*0158*/ 	.word	0xffffffff


	//   ....[14]....
        /*015c*/ 	.word	0xffffffff


	//   ....[15]....
        /*0160*/ 	.word	0xffffffff


	//   ....[16]....
        /*0164*/ 	.word	0xffffffff


	//   ....[17]....
        /*0168*/ 	.word	0xffffffff


	//   ....[18]....
        /*016c*/ 	.word	0xffffffff


	//   ....[19]....
        /*0170*/ 	.word	0xffffffff


	//   ....[20]....
        /*0174*/ 	.word	0xffffffff


	//   ....[21]....
        /*0178*/ 	.word	0xffffffff


	//   ....[22]....
        /*017c*/ 	.word	0xffffffff


	//   ....[23]....
        /*0180*/ 	.word	0xffffffff


	//   ....[24]....
        /*0184*/ 	.word	0xffffffff


	//   ....[25]....
        /*0188*/ 	.word	0xffffffff


	//   ....[26]....
        /*018c*/ 	.word	0xffffffff


	//   ....[27]....
        /*0190*/ 	.word	0xffffffff


	//   ....[28]....
        /*0194*/ 	.word	0xffffffff


	//   ....[29]....
        /*0198*/ 	.word	0xffffffff


	//----- nvinfo : EIATTR_COOP_GROUP_INSTR_OFFSETS
	.align		4
.L_46:
        /*019c*/ 	.byte	0x04, 0x28
        /*019e*/ 	.short	(.L_48 - .L_47)


	//   ....[0]....
.L_47:
        /*01a0*/ 	.word	0x000017b0


	//   ....[1]....
        /*01a4*/ 	.word	0x00001850


	//   ....[2]....
        /*01a8*/ 	.word	0x00001980


	//   ....[3]....
        /*01ac*/ 	.word	0x000019d0


	//   ....[4]....
        /*01b0*/ 	.word	0x00001aa0


	//   ....[5]....
        /*01b4*/ 	.word	0x00001b00


	//   ....[6]....
        /*01b8*/ 	.word	0x00001bd0


	//   ....[7]....
        /*01bc*/ 	.word	0x00001c30


	//   ....[8]....
        /*01c0*/ 	.word	0x00001d50


	//   ....[9]....
        /*01c4*/ 	.word	0x00001d90


	//   ....[10]....
        /*01c8*/ 	.word	0x00001e80


	//   ....[11]....
        /*01cc*/ 	.word	0x00001e90


	//   ....[12]....
        /*01d0*/ 	.word	0x00001ea0


	//   ....[13]....
        /*01d4*/ 	.word	0x00001ee0


	//   ....[14]....
        /*01d8*/ 	.word	0x00002030


	//   ....[15]....
        /*01dc*/ 	.word	0x00002050


	//   ....[16]....
        /*01e0*/ 	.word	0x000043a0


	//   ....[17]....
        /*01e4*/ 	.word	0x00004480


	//   ....[18]....
        /*01e8*/ 	.word	0x00004630


	//   ....[19]....
        /*01ec*/ 	.word	0x00004770


	//   ....[20]....
        /*01f0*/ 	.word	0x00004780


	//   ....[21]....
        /*01f4*/ 	.word	0x000047e0


	//   ....[22]....
        /*01f8*/ 	.word	0x00004800


	//   ....[23]....
        /*01fc*/ 	.word	0x00004900


	//   ....[24]....
        /*0200*/ 	.word	0x00004920


	//   ....[25]....
        /*0204*/ 	.word	0x00004990


	//   ....[26]....
        /*0208*/ 	.word	0x000049a0


	//   ....[27]....
        /*020c*/ 	.word	0x00004a30


	//   ....[28]....
        /*0210*/ 	.word	0x00004ac0


	//   ....[29]....
        /*0214*/ 	.word	0x00004b10


	//----- nvinfo : EIATTR_EXIT_INSTR_OFFSETS
	.align		4
.L_48:
        /*0218*/ 	.byte	0x04, 0x1c
        /*021a*/ 	.short	(.L_50 - .L_49)


	//   ....[0]....
.L_49:
        /*021c*/ 	.word	0x000063c0


	//   ....[1]....
        /*0220*/ 	.word	0x000063e0


	//----- nvinfo : EIATTR_REQNTID
	.align		4
.L_50:
        /*0224*/ 	.byte	0x04, 0x10
        /*0226*/ 	.short	(.L_52 - .L_51)
.L_51:
        /*0228*/ 	.word	0x00000080
        /*022c*/ 	.word	0x00000001
        /*0230*/ 	.word	0x00000001
.L_52:


//--------------------- .nv.callgraph             --------------------------
	.section	.nv.callgraph,"",@"SHT_CUDA_CALLGRAPH"
	.align	4
	.sectionentsize	8
	.align		4
        /*0000*/ 	.word	0x00000000
	.align		4
        /*0004*/ 	.word	0xffffffff
	.align		4
        /*0008*/ 	.word	0x00000000
	.align		4
        /*000c*/ 	.word	0xfffffffe
	.align		4
        /*0010*/ 	.word	0x00000000
	.align		4
        /*0014*/ 	.word	0xfffffffd
	.align		4
        /*0018*/ 	.word	0x00000000
	.align		4
        /*001c*/ 	.word	0xfffffffc


//--------------------- .nv.rel.action            --------------------------
	.section	.nv.rel.action,"",@"SHT_CUDA_RELOCINFO"
	.align	8
	.sectionentsize	8
        /*0000*/ 	.byte	0x73, 0x00, 0x00, 0x00, 0x00, 0x00, 0x00, 0x00, 0x00, 0x00, 0x00, 0x11, 0x25, 0x00, 0x05, 0x36


//--------------------- .nv.constant4             --------------------------
	.section	.nv.constant4,"a",@progbits
	.align	8
	.align		8
.nv.constant4:
        /*0000*/ 	.dword	_$_str


//--------------------- .nv.constant0.triton_red_fused__to_copy_add_amax_amin_clamp_mul_native_layer_norm_reciprocal_12 --------------------------
	.section	.nv.constant0.triton_red_fused__to_copy_add_amax_amin_clamp_mul_native_layer_norm_reciprocal_12,"a",@progbits
	.sectionflags	@""
	.align	4
.nv.constant0.triton_red_fused__to_copy_add_amax_amin_clamp_mul_native_layer_norm_reciprocal_12:
	.zero		472


//--------------------- .text.triton_red_fused__to_copy_add_amax_amin_clamp_mul_native_layer_norm_reciprocal_12 --------------------------
	.section	.text.triton_red_fused__to_copy_add_amax_amin_clamp_mul_native_layer_norm_reciprocal_12,"ax",@progbits
	.sectionflags	@"SHF_BARRIERS=1"
	.sectioninfo	@"SHI_REGISTERS=40"
	.align	128
        .global         triton_red_fused__to_copy_add_amax_amin_clamp_mul_native_layer_norm_reciprocal_12
        .type           triton_red_fused__to_copy_add_amax_amin_clamp_mul_native_layer_norm_reciprocal_12,@function
        .size           triton_red_fused__to_copy_add_amax_amin_clamp_mul_native_layer_norm_reciprocal_12,(.L_x_4 - triton_red_fused__to_copy_add_amax_amin_clamp_mul_native_layer_norm_reciprocal_12)
        .other          triton_red_fused__to_copy_add_amax_amin_clamp_mul_native_layer_norm_reciprocal_12,@"STO_CUDA_ENTRY STV_DEFAULT"
triton_red_fused__to_copy_add_amax_amin_clamp_mul_native_layer_norm_reciprocal_12:
.text.triton_red_fused__to_copy_add_amax_amin_clamp_mul_native_layer_norm_reciprocal_12:
[----:B------:R-:W-:Y:S02]  /*0000*/  IMAD.MOV.U32 R1, RZ, RZ, c[0x0][0x28] ;  /* 0x00000a00ff017624 */ /* 0x000fe400078e00ff */
[----:B------:R-:W0:Y:S01]  /*0010*/  S2UR UR6, SR_CTAID.X ;  /* 0x00000000000679c3 */ /* 0x000e220000002500 */
[----:B------:R-:W-:Y:S01]  /*0020*/  UMOV UR7, 0x2 ;  /* 0x0000000200077882 */ /* 0x000fe20000000000 */
[----:B------:R-:W-:Y:S01]  /*0030*/  PRMT R2, RZ, 0x7610, R2 ;  /* 0x00007610ff027816 */ /* 0x000fe20000000002 */
[----:B------:R-:W-:Y:S02]  /*0040*/  ULDC.64 UR4, c[0x0][0x180] ;  /* 0x0000600000047ab9 */ /* 0x000fe40000000a00 */
[----:B------:R-:W-:Y:S02]  /*0050*/  ULDC.64 UR12, c[0x0][0x118] ;  /* 0x00004600000c7ab9 */ /* 0x000fe40000000a00 */
[----:B0-----:R-:W-:Y:S02]  /*0060*/  UISETP.GE.AND UP1, UPT, UR6, 0x200, UPT ;  /* 0x000002000600788c */ /* 0x001fe4000bf26270 */
[----:B------:R-:W-:-:S04]  /*0070*/  UIMAD.WIDE UR4, UR6, UR7, UR4 ;  /* 0x00000007060472a5 */ /* 0x000fc8000f8e0204 */
[----:B------:R-:W-:Y:S02]  /*0080*/  PLOP3.LUT P0, PT, PT, PT, UP1, 0x80, 0x0 ;  /* 0x000000000000781c */ /* 0x000fe40003f0f018 */
[----:B------:R-:W-:Y:S02]  /*0090*/  IMAD.U32 R4, RZ, RZ, UR4 ;  /* 0x00000004ff047e24 */ /* 0x000fe4000f8e00ff */
[----:B------:R-:W-:Y:S01]  /*00a0*/  IMAD.U32 R5, RZ, RZ, UR5 ;  /* 0x00000005ff057e24 */ /* 0x000fe2000f8e00ff */
[----:B------:R-:W-:Y:S02]  /*00b0*/  ULDC.64 UR4, c[0x0][0x188] ;  /* 0x0000620000047ab9 */ /* 0x000fe40000000a00 */
[----:B------:R-:W-:-:S06]  /*00c0*/  UIMAD.WIDE UR4, UR6, UR7, UR4 ;  /* 0x00000007060472a5 */ /* 0x000fcc000f8e0204 */
[----:B------:R0:W2:Y:S01]  /*00d0*/  @!P0 LDG.E.EL.U16 R2, [R4.64] ;  /* 0x0000000c04028981 */ /* 0x0000a2000c2e1500 */
[----:B------:R-:W-:Y:S01]  /*00e0*/  PLOP3.LUT P0, PT, PT, PT, UP1, 0x80, 0x0 ;  /* 0x000000000000781c */ /* 0x000fe20003f0f018 */
[----:B------:R-:W-:Y:S01]  /*00f0*/  IMAD.U32 R8, RZ, RZ, UR4 ;  /* 0x00000004ff087e24 */ /* 0x000fe2000f8e00ff */
[----:B------:R-:W-:Y:S01]  /*0100*/  PRMT R21, RZ, 0x7610, R21 ;  /* 0x00007610ff157816 */ /* 0x000fe20000000015 */
[----:B------:R-:W-:Y:S01]  /*0110*/  IMAD.U32 R9, RZ, RZ, UR5 ;  /* 0x00000005ff097e24 */ /* 0x000fe2000f8e00ff */
[----:B------:R-:W1:Y:S09]  /*0120*/  S2R R20, SR_TID.X ;  /* 0x0000000000147919 */ /* 0x000e720000002100 */
[----:B------:R3:W4:Y:S01]  /*0130*/  @!P0 LDG.E.EL.U16 R21, [R8.64] ;  /* 0x0000000c08158981 */ /* 0x000722000c2e1500 */
[----:B------:R-:W-:Y:S01]  /*0140*/  IMAD.U32 R3, RZ, RZ, UR6 ;  /* 0x00000006ff037e24 */ /* 0x000fe2000f8e00ff */
[----:B------:R-:W-:Y:S01]  /*0150*/  PLOP3.LUT P0, PT, PT, PT, UP1, 0x80, 0x0 ;  /* 0x000000000000781c */ /* 0x000fe20003f0f018 */
[----:B------:R-:W-:Y:S01]  /*0160*/  IMAD.MOV.U32 R15, RZ, RZ, 0x2 ;  /* 0x00000002ff0f7424 */ /* 0x000fe200078e00ff */
[----:B0-----:R-:W-:Y:S01]  /*0170*/  CS2R R4, SRZ ;  /* 0x0000000000047805 */ /* 0x001fe2000001ff00 */
[----:B------:R-:W-:Y:S01]  /*0180*/  IMAD.MOV.U32 R11, RZ, RZ, 0x4 ;  /* 0x00000004ff0b7424 */ /* 0x000fe200078e00ff */
[----:B------:R-:W-:Y:S01]  /*0190*/  CS2R R6, SRZ ;  /* 0x0000000000067805 */ /* 0x000fe2000001ff00 */
[----:B-1----:R-:W-:-:S05]  /*01a0*/  IMAD.SHL.U32 R0, R20, 0x4, RZ ;  /* 0x0000000414007824 */ /* 0x002fca00078e00ff */
[----:B------:R-:W-:-:S05]  /*01b0*/  LOP3.LUT R10, R0, 0x1fc, RZ, 0xc0, !PT ;  /* 0x000001fc000a7812 */ /* 0x000fca00078ec0ff */
[----:B------:R-:W-:Y:S02]  /*01c0*/  IMAD R0, R3, 0xc00, R10 ;  /* 0x00000c0003007824 */ /* 0x000fe400078e020a */
[----:B------:R-:W-:-:S04]  /*01d0*/  IMAD.WIDE.U32 R16, R10, R15, c[0x0][0x190] ;  /* 0x000064000a107625 */ /* 0x000fc800078e000f */
[----:B------:R-:W-:Y:S02]  /*01e0*/  IMAD.WIDE.U32 R18, R10, R15, c[0x0][0x198] ;  /* 0x000066000a127625 */ /* 0x000fe400078e000f */
[----:B------:R-:W5:Y:S02]  /*01f0*/  LDG.E.EL.64 R16, [R16.64] ;  /* 0x0000000c10107981 */ /* 0x000f64000c2e1b00 */
[----:B------:R-:W-:Y:S02]  /*0200*/  IMAD.WIDE R24, R0, R11, c[0x0][0x178] ;  /* 0x00005e0000187625 */ /* 0x000fe400078e020b */
[----:B------:R-:W5:Y:S04]  /*0210*/  LDG.E.EL.64 R18, [R18.64] ;  /* 0x0000000c12127981 */ /* 0x000f68000c2e1b00 */
[----:B------:R2:W5:Y:S01]  /*0220*/  @!P0 LDG.E.EF.128 R4, [R24.64] ;  /* 0x0000000c18048981 */ /* 0x000562000c0e1d00 */
[----:B------:R-:W-:Y:S01]  /*0230*/  PLOP3.LUT P0, PT, PT, PT, UP1, 0x80, 0x0 ;  /* 0x000000000000781c */ /* 0x000fe20003f0f018 */
[----:B------:R-:W-:Y:S01]  /*0240*/  IMAD.WIDE.U32 R14, R10, R15, c[0x0][0x170] ;  /* 0x00005c000a0e7625 */ /* 0x000fe200078e000f */
[----:B------:R-:W-:-:S03]  /*0250*/  CS2R R12, SRZ ;  /* 0x00000000000c7805 */ /* 0x000fc6000001ff00 */
[----:B------:R-:W-:Y:S02]  /*0260*/  IMAD.MOV.U32 R3, RZ, RZ, 0x2 ;  /* 0x00000002ff037424 */ /* 0x000fe400078e00ff */
[----:B---3--:R-:W-:Y:S01]  /*0270*/  IMAD.WIDE.U32 R8, R10, R11, c[0x0][0x168] ;  /* 0x00005a000a087625 */ /* 0x008fe200078e000b */
[----:B------:R-:W3:Y:S03]  /*0280*/  LDG.E.EL.64 R14, [R14.64+0x3000] ;  /* 0x0030000c0e0e7981 */ /* 0x000ee6000c2e1b00 */
[----:B------:R-:W-:Y:S02]  /*0290*/  IMAD.WIDE R22, R0, R3, c[0x0][0x160] ;  /* 0x0000580000167625 */ /* 0x000fe400078e0203 */
[----:B------:R-:W3:Y:S04]  /*02a0*/  LDG.E.EL.128 R8, [R8.64+0x6000] ;  /* 0x0060000c08087981 */ /* 0x000ee8000c2e1d00 */
[----:B------:R0:W3:Y:S02]  /*02b0*/  @!P0 LDG.E.EF.64 R12, [R22.64] ;  /* 0x0000000c160c8981 */ /* 0x0000e4000c0e1b00 */
[----:B0-----:R-:W-:Y:S01]  /*02c0*/  IMAD.U32 R23, RZ, RZ, UR6 ;  /* 0x00000006ff177e24 */ /* 0x001fe2000f8e00ff */
[----:B------:R-:W-:Y:S01]  /*02d0*/  PLOP3.LUT P5, PT, PT, PT, UP1, 0x80, 0x0 ;  /* 0x000000000000781c */ /* 0x000fe20003faf018 */
[----:B------:R-:W-:Y:S01]  /*02e0*/  IMAD.MOV.U32 R36, RZ, RZ, RZ ;  /* 0x000000ffff247224 */ /* 0x000fe200078e00ff */
[----:B------:R-:W-:Y:S01]  /*02f0*/  CS2R R32, SRZ ;  /* 0x0000000000207805 */ /* 0x000fe2000001ff00 */
[----:B------:R-:W-:Y:S01]  /*0300*/  IMAD.MOV.U32 R35, RZ, RZ, RZ ;  /* 0x000000ffff237224 */ /* 0x000fe200078e00ff */
[----:B------:R-:W-:-:S02]  /*0310*/  UMOV UR4, URZ ;  /* 0x0000003f00047c82 */ /* 0x000fc40008000000 */
[----:B------:R-:W-:Y:S01]  /*0320*/  UMOV UR5, URZ ;  /* 0x0000003f00057c82 */ /* 0x000fe20008000000 */
[----:B--2---:R-:W-:-:S05]  /*0330*/  IMAD.U32 R24, R2, 0x10000, RZ ;  /* 0x0001000002187824 */ /* 0x004fca00078e00ff */
[----:B------:R-:W-:-:S04]  /*0340*/  FSETP.GE.AND P0, PT, R24, RZ, PT ;  /* 0x000000ff1800720b */ /* 0x000fc80003f06000 */
[----:B------:R-:W-:Y:S01]  /*0350*/  SEL R2, R2, RZ, !P0 ;  /* 0x000000ff02027207 */ /* 0x000fe20004000000 */
[----:B----4-:R-:W-:-:S04]  /*0360*/  IMAD.U32 R24, R21, 0x10000, RZ ;  /* 0x0001000015187824 */ /* 0x010fc800078e00ff */
[----:B------:R-:W-:Y:S01]  /*0370*/  IMAD.U32 R2, R2, 0x10000, RZ ;  /* 0x0001000002027824 */ /* 0x000fe200078e00ff */
[----:B------:R-:W-:-:S03]  /*0380*/  FSETP.GTU.AND P0, PT, R24, RZ, PT ;  /* 0x000000ff1800720b */ /* 0x000fc60003f0c000 */
[----:B------:R-:W-:Y:S01]  /*0390*/  FADD R2, RZ, -R2 ;  /* 0x80000002ff027221 */ /* 0x000fe20000000000 */
[----:B------:R-:W-:-:S04]  /*03a0*/  SEL R21, R21, RZ, P0 ;  /* 0x000000ff15157207 */ /* 0x000fc80000000000 */
[----:B------:R-:W-:Y:S01]  /*03b0*/  FSETP.NAN.AND P1, PT, R2, R2, PT ;  /* 0x000000020200720b */ /* 0x000fe20003f28000 */
[----:B------:R-:W-:-:S05]  /*03c0*/  IMAD.U32 R21, R21, 0x10000, RZ ;  /* 0x0001000015157824 */ /* 0x000fca00078e00ff */
[----:B------:R-:W-:-:S07]  /*03d0*/  FSETP.GT.AND P0, PT, R2, R21, PT ;  /* 0x000000150200720b */ /* 0x000fce0003f04000 */
[----:B------:R-:W-:-:S05]  /*03e0*/  @!P1 FSEL R2, R2, R21, P0 ;  /* 0x0000001502029208 */ /* 0x000fca0000000000 */
[----:B------:R-:W-:-:S05]  /*03f0*/  FMUL R2, R2, 0.0078740157186985015869 ;  /* 0x3c01020402027820 */ /* 0x000fca0000400000 */
[C---:B------:R-:W-:Y:S02]  /*0400*/  FSETP.GT.AND P0, PT, R2.reuse, 9.9999997473787516356e-06, PT ;  /* 0x3727c5ac0200780b */ /* 0x040fe40003f04000 */
[----:B------:R-:W-:Y:S02]  /*0410*/  FSETP.NAN.AND P1, PT, R2, R2, PT ;  /* 0x000000020200720b */ /* 0x000fe40003f28000 */
[----:B-----5:R-:W-:Y:S02]  /*0420*/  PRMT R21, R16, 0x7632, R21 ;  /* 0x0000763210157816 */ /* 0x020fe40000000015 */
[----:B------:R-:W-:Y:S02]  /*0430*/  PRMT R22, R18, 0x7632, R22 ;  /* 0x0000763212167816 */ /* 0x000fe40000000016 */
[----:B------:R-:W-:-:S05]  /*0440*/  I2FP.F32.S32 R5, R5 ;  /* 0x0000000500057245 */ /* 0x000fca0000201400 */
[----:B------:R-:W-:Y:S01]  /*0450*/  @!P0 FSEL R2, R2, 9.9999997473787516356e-06, P1 ;  /* 0x3727c5ac02028808 */ /* 0x000fe20000800000 */
[----:B------:R-:W-:Y:S02]  /*0460*/  IMAD.U32 R21, R21, 0x10000, RZ ;  /* 0x0001000015157824 */ /* 0x000fe400078e00ff */
[----:B------:R-:W-:Y:S02]  /*0470*/  IMAD.U32 R22, R22, 0x10000, RZ ;  /* 0x0001000016167824 */ /* 0x000fe400078e00ff */
[----:B------:R-:W-:Y:S01]  /*0480*/  FMUL R5, R2, R5 ;  /* 0x0000000502057220 */ /* 0x000fe20000400000 */
[----:B------:R-:W-:Y:S02]  /*0490*/  I2FP.F32.S32 R27, R4 ;  /* 0x00000004001b7245 */ /* 0x000fe40000201400 */
[----:B------:R-:W-:Y:S01]  /*04a0*/  ISETP.LT.AND P0, PT, R23, 0x200, PT ;  /* 0x000002001700780c */ /* 0x000fe20003f01270 */
[----:B------:R-:W-:Y:S01]  /*04b0*/  FFMA R4, R21, R5, R22 ;  /* 0x0000000515047223 */ /* 0x000fe20000000016 */
[----:B------:R-:W-:-:S02]  /*04c0*/  I2FP.F32.S32 R25, R6 ;  /* 0x0000000600197245 */ /* 0x000fc40000201400 */
[----:B------:R-:W-:Y:S02]  /*04d0*/  I2FP.F32.S32 R23, R7 ;  /* 0x0000000700177245 */ /* 0x000fe40000201400 */
[----:B------:R-:W-:Y:S02]  /*04e0*/  PRMT R5, R17, 0x7632, R5 ;  /* 0x0000763211057816 */ /* 0x000fe40000000005 */
[----:B------:R-:W-:Y:S01]  /*04f0*/  PRMT R6, R19, 0x7632, R6 ;  /* 0x0000763213067816 */ /* 0x000fe20000000006 */
[----:B------:R-:W-:Y:S02]  /*0500*/  FMUL R23, R2, R23 ;  /* 0x0000001702177220 */ /* 0x000fe40000400000 */
[----:B------:R-:W-:Y:S02]  /*0510*/  IMAD.U32 R5, R5, 0x10000, RZ ;  /* 0x0001000005057824 */ /* 0x000fe400078e00ff */
[----:B------:R-:W-:Y:S01]  /*0520*/  IMAD.U32 R6, R6, 0x10000, RZ ;  /* 0x0001000006067824 */ /* 0x000fe200078e00ff */
[----:B------:R-:W-:Y:S01]  /*0530*/  FMUL R27, R2, R27 ;  /* 0x0000001b021b7220 */ /* 0x000fe20000400000 */
[----:B------:R-:W-:-:S02]  /*0540*/  IMAD.U32 R7, R17, 0x10000, RZ ;  /* 0x0001000011077824 */ /* 0x000fc400078e00ff */
[----:B------:R-:W-:Y:S01]  /*0550*/  IMAD.U32 R16, R16, 0x10000, RZ ;  /* 0x0001000010107824 */ /* 0x000fe200078e00ff */
[----:B------:R-:W-:Y:S01]  /*0560*/  FFMA R6, R5, R23, R6 ;  /* 0x0000001705067223 */ /* 0x000fe20000000006 */
[----:B------:R-:W-:Y:S02]  /*0570*/  IMAD.U32 R17, R18, 0x10000, RZ ;  /* 0x0001000012117824 */ /* 0x000fe400078e00ff */
[----:B---3--:R-:W-:Y:S02]  /*0580*/  IMAD.U32 R5, R14, 0x10000, RZ ;  /* 0x000100000e057824 */ /* 0x008fe400078e00ff */
[----:B------:R-:W-:Y:S01]  /*0590*/  FFMA R17, R16, R27, R17 ;  /* 0x0000001b10117223 */ /* 0x000fe20000000011 */
[C---:B------:R-:W-:Y:S01]  /*05a0*/  PRMT R16, R15.reuse, 0x7632, R16 ;  /* 0x000076320f107816 */ /* 0x040fe20000000010 */
[----:B------:R-:W-:Y:S01]  /*05b0*/  FADD R8, R8, R5 ;  /* 0x0000000508087221 */ /* 0x000fe20000000000 */
[----:B------:R-:W-:Y:S01]  /*05c0*/  IMAD.U32 R21, R12, 0x10000, RZ ;  /* 0x000100000c157824 */ /* 0x000fe200078e00ff */
[----:B------:R-:W-:Y:S01]  /*05d0*/  PRMT R14, R14, 0x7632, R14 ;  /* 0x000076320e0e7816 */ /* 0x000fe2000000000e */
[----:B------:R-:W-:Y:S01]  /*05e0*/  IMAD.U32 R15, R15, 0x10000, RZ ;  /* 0x000100000f0f7824 */ /* 0x000fe200078e00ff */
[----:B------:R-:W-:Y:S01]  /*05f0*/  PRMT R12, R12, 0x7632, R12 ;  /* 0x000076320c0c7816 */ /* 0x000fe2000000000c */
[----:B------:R-:W-:Y:S01]  /*0600*/  FFMA R21, R8, R17, R21 ;  /* 0x0000001108157223 */ /* 0x000fe20000000015 */
[----:B------:R-:W-:Y:S01]  /*0610*/  IMAD.U32 R16, R16, 0x10000, RZ ;  /* 0x0001000010107824 */ /* 0x000fe200078e00ff */
[----:B------:R-:W-:Y:S01]  /*0620*/  PRMT R8, R13, 0x7632, R8 ;  /* 0x000076320d087816 */ /* 0x000fe20000000008 */
[----:B------:R-:W-:Y:S01]  /*0630*/  IMAD.U32 R18, R19, 0x10000, RZ ;  /* 0x0001000013127824 */ /* 0x000fe200078e00ff */
[----:B------:R-:W-:Y:S01]  /*0640*/  FMUL R25, R2, R25 ;  /* 0x0000001902197220 */ /* 0x000fe20000400000 */
[----:B------:R-:W-:Y:S01]  /*0650*/  IMAD.U32 R14, R14, 0x10000, RZ ;  /* 0x000100000e0e7824 */ /* 0x000fe200078e00ff */
[----:B------:R-:W-:Y:S01]  /*0660*/  FADD R15, R10, R15 ;  /* 0x0000000f0a0f7221 */ /* 0x000fe20000000000 */
[----:B------:R-:W-:Y:S01]  /*0670*/  FADD R16, R11, R16 ;  /* 0x000000100b107221 */ /* 0x000fe20000000000 */
[----:B------:R-:W-:Y:S01]  /*0680*/  FFMA R7, R7, R25, R18 ;  /* 0x0000001907077223 */ /* 0x000fe20000000012 */
[----:B------:R-:W-:Y:S01]  /*0690*/  FADD R14, R9, R14 ;  /* 0x0000000e090e7221 */ /* 0x000fe20000000000 */
[----:B------:R-:W-:-:S02]  /*06a0*/  IMAD.U32 R5, R12, 0x10000, RZ ;  /* 0x000100000c057824 */ /* 0x000fc400078e00ff */
[----:B------:R-:W-:Y:S02]  /*06b0*/  IMAD.U32 R10, R13, 0x10000, RZ ;  /* 0x000100000d0a7824 */ /* 0x000fe400078e00ff */
[----:B------:R-:W-:Y:S01]  /*06c0*/  IMAD.U32 R11, R8, 0x10000, RZ ;  /* 0x00010000080b7824 */ /* 0x000fe200078e00ff */
[----:B------:R-:W-:Y:S01]  /*06d0*/  LOP3.LUT R9, R20, 0x7f, RZ, 0xc0, !PT ;  /* 0x0000007f14097812 */ /* 0x000fe200078ec0ff */
[----:B------:R-:W-:Y:S01]  /*06e0*/  IMAD.MOV.U32 R12, RZ, RZ, 0x10 ;  /* 0x00000010ff0c7424 */ /* 0x000fe200078e00ff */
[----:B------:R-:W-:Y:S01]  /*06f0*/  FFMA R18, R14, R4, R5 ;  /* 0x000000040e127223 */ /* 0x000fe20000000005 */
[----:B------:R-:W-:Y:S01]  /*0700*/  FFMA R10, R15, R7, R10 ;  /* 0x000000070f0a7223 */ /* 0x000fe2000000000a */
[----:B------:R-:W-:Y:S01]  /*0710*/  FFMA R11, R16, R6, R11 ;  /* 0x00000006100b7223 */ /* 0x000fe2000000000b */
[----:B------:R-:W-:Y:S02]  /*0720*/  IMAD.WIDE.U32 R4, R9, 0x8, RZ ;  /* 0x0000000809047825 */ /* 0x000fe400078e00ff */
[----:B------:R-:W-:-:S02]  /*0730*/  F2FP.BF16.PACK_AB R14, R18, R21 ;  /* 0x00000015120e723e */ /* 0x000fc400000010ff */
[----:B------:R-:W-:Y:S01]  /*0740*/  IMAD.WIDE.U32 R8, R9, R12, c[0x0][0x168] ;  /* 0x00005a0009087625 */ /* 0x000fe200078e000c */
[----:B------:R-:W-:-:S03]  /*0750*/  F2FP.BF16.PACK_AB R15, R11, R10 ;  /* 0x0000000a0b0f723e */ /* 0x000fc600000010ff */
[----:B------:R-:W-:-:S05]  /*0760*/  IMAD.WIDE R12, R0, R3, c[0x0][0x1a0] ;  /* 0x00006800000c7625 */ /* 0x000fca00078e0203 */
[----:B------:R0:W-:Y:S01]  /*0770*/  @!P5 STG.E.64 [R12.64], R14 ;  /* 0x0000000e0c00d986 */ /* 0x0001e2000c101b0c */
[----:B------:R-:W-:Y:S02]  /*0780*/  LOP3.LUT R31, R4, 0x400, RZ, 0xfc, !PT ;  /* 0x00000400041f7812 */ /* 0x000fe400078efcff */
[----:B------:R-:W-:Y:S02]  /*0790*/  IADD3 R27, P2, R8, 0x6800, RZ ;  /* 0x00006800081b7810 */ /* 0x000fe40007f5e0ff */
[C---:B------:R-:W-:Y:S02]  /*07a0*/  IADD3 R29, P3, R31.reuse, c[0x0][0x198], RZ ;  /* 0x000066001f1d7a10 */ /* 0x040fe40007f7e0ff */
[----:B------:R-:W-:Y:S02]  /*07b0*/  IADD3 R20, P1, R4, c[0x0][0x170], RZ ;  /* 0x00005c0004147a10 */ /* 0x000fe40007f3e0ff */
[----:B------:R-:W-:Y:S01]  /*07c0*/  IADD3 R31, P4, R31, c[0x0][0x190], RZ ;  /* 0x000064001f1f7a10 */ /* 0x000fe20007f9e0ff */
[----:B------:R-:W-:Y:S01]  /*07d0*/  IMAD.X R7, RZ, RZ, R9, P2 ;  /* 0x000000ffff077224 */ /* 0x000fe200010e0609 */
[----:B------:R-:W-:-:S02]  /*07e0*/  SEL R4, RZ, 0x3f800000, !P0 ;  /* 0x3f800000ff047807 */ /* 0x000fc40004000000 */
[C---:B------:R-:W-:Y:S02]  /*07f0*/  IADD3.X R3, R5.reuse, c[0x0][0x174], RZ, P1, !PT ;  /* 0x00005d0005037a10 */ /* 0x040fe40000ffe4ff */
[C---:B------:R-:W-:Y:S02]  /*0800*/  IADD3.X R28, R5.reuse, c[0x0][0x19c], RZ, P3, !PT ;  /* 0x00006700051c7a10 */ /* 0x040fe40001ffe4ff */
[----:B------:R-:W-:Y:S02]  /*0810*/  IADD3.X R30, R5, c[0x0][0x194], RZ, P4, !PT ;  /* 0x00006500051e7a10 */ /* 0x000fe400027fe4ff */
[----:B------:R-:W-:Y:S02]  /*0820*/  IADD3 R20, P0, R20, 0x3400, RZ ;  /* 0x0000340014147810 */ /* 0x000fe40007f1e0ff */
[----:B------:R-:W-:Y:S02]  /*0830*/  PLOP3.LUT P1, PT, PT, PT, UP1, 0x40, 0x0 ;  /* 0x000000000000781c */ /* 0x000fe40003f2e818 */
[----:B------:R-:W-:-:S02]  /*0840*/  PLOP3.LUT P2, PT, PT, PT, UP1, 0x40, 0x0 ;  /* 0x000000000000781c */ /* 0x000fc40003f4e818 */
[----:B------:R-:W-:Y:S02]  /*0850*/  PLOP3.LUT P3, PT, PT, PT, UP1, 0x40, 0x0 ;  /* 0x000000000000781c */ /* 0x000fe40003f6e818 */
[----:B------:R-:W-:Y:S01]  /*0860*/  PLOP3.LUT P4, PT, PT, PT, UP1, 0x40, 0x0 ;  /* 0x000000000000781c */ /* 0x000fe20003f8e818 */
[--C-:B------:R-:W-:Y:S01]  /*0870*/  IMAD.MOV.U32 R19, RZ, RZ, R4.reuse ;  /* 0x000000ffff137224 */ /* 0x100fe200078e0004 */
[----:B------:R-:W-:Y:S01]  /*0880*/  FSEL R6, R11, RZ, P1 ;  /* 0x000000ff0b067208 */ /* 0x000fe20000800000 */
[--C-:B------:R-:W-:Y:S01]  /*0890*/  IMAD.MOV.U32 R17, RZ, RZ, R4.reuse ;  /* 0x000000ffff117224 */ /* 0x100fe200078e0004 */
[----:B------:R-:W-:Y:S01]  /*08a0*/  FSEL R5, R10, RZ, P2 ;  /* 0x000000ff0a057208 */ /* 0x000fe20001000000 */
[----:B------:R-:W-:Y:S01]  /*08b0*/  IMAD.MOV.U32 R16, RZ, RZ, R4 ;  /* 0x000000ffff107224 */ /* 0x000fe200078e0004 */
[----:B------:R-:W-:Y:S01]  /*08c0*/  FSEL R18, R18, RZ, P3 ;  /* 0x000000ff12127208 */ /* 0x000fe20001800000 */
[----:B------:R-:W-:Y:S01]  /*08d0*/  IMAD.X R3, RZ, RZ, R3, P0 ;  /* 0x000000ffff037224 */ /* 0x000fe200000e0603 */
[----:B0-----:R-:W-:-:S02]  /*08e0*/  FSEL R21, R21, RZ, P4 ;  /* 0x000000ff15157208 */ /* 0x001fc40002000000 */
.L_x_0:
[----:B------:R-:W-:Y:S01]  /*08f0*/  IADD3 R26, R0, 0x200, RZ ;  /* 0x00000200001a7810 */ /* 0x000fe20007ffe0ff */
[----:B------:R-:W-:Y:S01]  /*0900*/  IMAD.MOV.U32 R13, RZ, RZ, 0x4 ;  /* 0x00000004ff0d7424 */ /* 0x000fe200078e00ff */
[----:B------:R-:W-:Y:S01]  /*0910*/  PLOP3.LUT P0, PT, PT, PT, UP1, 0x80, 0x0 ;  /* 0x000000000000781c */ /* 0x000fe20003f0f018 */
[----:B------:R-:W-:Y:S01]  /*0920*/  CS2R R8, SRZ ;  /* 0x0000000000087805 */ /* 0x000fe2000001ff00 */
[----:B------:R-:W-:Y:S01]  /*0930*/  IADD3 R26, R26, UR4, RZ ;  /* 0x000000041a1a7c10 */ /* 0x000fe2000fffe0ff */
[----:B------:R-:W-:Y:S01]  /*0940*/  CS2R R10, SRZ ;  /* 0x00000000000a7805 */ /* 0x000fe2000001ff00 */
[----:B------:R-:W-:-:S02]  /*0950*/  IMAD.MOV.U32 R14, RZ, RZ, R31 ;  /* 0x000000ffff0e7224 */ /* 0x000fc400078e001f */
[----:B------:R-:W-:Y:S02]  /*0960*/  IMAD.MOV.U32 R15, RZ, RZ, R30 ;  /* 0x000000ffff0f7224 */ /* 0x000fe400078e001e */
[----:B------:R-:W-:-:S03]  /*0970*/  IMAD.WIDE R12, R26, R13, c[0x0][0x178] ;  /* 0x00005e001a0c7625 */ /* 0x000fc600078e020d */
[----:B------:R0:W2:Y:S04]  /*0980*/  LDG.E.EL.64 R24, [R14.64] ;  /* 0x0000000c0e187981 */ /* 0x0000a8000c2e1b00 */
[----:B------:R1:W3:Y:S02]  /*0990*/  @!P0 LDG.E.EF.128 R8, [R12.64] ;  /* 0x0000000c0c088981 */ /* 0x0002e4000c0e1d00 */
[----:B-1----:R-:W-:Y:S02]  /*09a0*/  IMAD.MOV.U32 R12, RZ, RZ, R29 ;  /* 0x000000ffff0c7224 */ /* 0x002fe400078e001d */
[----:B------:R-:W-:-:S05]  /*09b0*/  IMAD.MOV.U32 R13, RZ, RZ, R28 ;  /* 0x000000ffff0d7224 */ /* 0x000fca00078e001c */
[----:B------:R1:W4:Y:S02]  /*09c0*/  LDG.E.EL.64 R22, [R12.64] ;  /* 0x0000000c0c167981 */ /* 0x000324000c2e1b00 */
[----:B-1----:R-:W-:Y:S02]  /*09d0*/  IMAD.MOV.U32 R12, RZ, RZ, R27 ;  /* 0x000000ffff0c7224 */ /* 0x002fe400078e001b */
[----:B------:R-:W-:-:S06]  /*09e0*/  IMAD.MOV.U32 R13, RZ, RZ, R7 ;  /* 0x000000ffff0d7224 */ /* 0x000fcc00078e0007 */
[----:B0-----:R-:W5:Y:S01]  /*09f0*/  LDG.E.EL.128 R12, [R12.64] ;  /* 0x0000000c0c0c7981 */ /* 0x001f62000c2e1d00 */
[----:B---3--:R-:W-:Y:S02]  /*0a00*/  I2FP.F32.S32 R37, R11 ;  /* 0x0000000b00257245 */ /* 0x008fe40000201400 */
[----:B--2---:R-:W-:-:S03]  /*0a10*/  PRMT R11, R25, 0x7632, R11 ;  /* 0x00007632190b7816 */ /* 0x004fc6000000000b */
[----:B------:R-:W-:Y:S02]  /*0a20*/  FMUL R37, R2, R37 ;  /* 0x0000002502257220 */ /* 0x000fe40000400000 */
[----:B------:R-:W-:Y:S01]  /*0a30*/  IMAD.U32 R11, R11, 0x10000, RZ ;  /* 0x000100000b0b7824 */ /* 0x000fe200078e00ff */
[----:B----4-:R-:W-:-:S05]  /*0a40*/  PRMT R34, R23, 0x7632, R34 ;  /* 0x0000763217227816 */ /* 0x010fca0000000022 */
[----:B------:R-:W-:-:S04]  /*0a50*/  IMAD.U32 R34, R34, 0x10000, RZ ;  /* 0x0001000022227824 */ /* 0x000fc800078e00ff */
[----:B------:R-:W-:Y:S01]  /*0a60*/  FFMA R34, R11, R37, R34 ;  /* 0x000000250b227223 */ /* 0x000fe20000000022 */
[----:B------:R-:W-:Y:S01]  /*0a70*/  I2FP.F32.S32 R11, R10 ;  /* 0x0000000a000b7245 */ /* 0x000fe20000201400 */
[----:B------:R-:W-:Y:S02]  /*0a80*/  IMAD.U32 R25, R25, 0x10000, RZ ;  /* 0x0001000019197824 */ /* 0x000fe400078e00ff */
[----:B------:R-:W-:Y:S02]  /*0a90*/  IMAD.U32 R10, R23, 0x10000, RZ ;  /* 0x00010000170a7824 */ /* 0x000fe400078e00ff */
[----:B------:R-:W-:Y:S01]  /*0aa0*/  FMUL R11, R2, R11 ;  /* 0x0000000b020b7220 */ /* 0x000fe20000400000 */
[----:B------:R-:W-:-:S03]  /*0ab0*/  I2FP.F32.S32 R9, R9 ;  /* 0x0000000900097245 */ /* 0x000fc60000201400 */
[--C-:B------:R-:W-:Y:S01]  /*0ac0*/  FFMA R25, R25, R11, R10.reuse ;  /* 0x0000000b19197223 */ /* 0x100fe2000000000a */
[----:B------:R-:W-:Y:S02]  /*0ad0*/  PRMT R10, R24, 0x7632, R10 ;  /* 0x00007632180a7816 */ /* 0x000fe4000000000a */
[----:B------:R-:W-:Y:S01]  /*0ae0*/  PRMT R11, R22, 0x7632, R11 ;  /* 0x00007632160b7816 */ /* 0x000fe2000000000b */
[----:B------:R-:W-:Y:S02]  /*0af0*/  FMUL R9, R2, R9 ;  /* 0x0000000902097220 */ /* 0x000fe40000400000 */
[----:B------:R-:W-:Y:S02]  /*0b00*/  IMAD.U32 R10, R10, 0x10000, RZ ;  /* 0x000100000a0a7824 */ /* 0x000fe400078e00ff */
[----:B------:R-:W-:-:S04]  /*0b10*/  IMAD.U32 R11, R11, 0x10000, RZ ;  /* 0x000100000b0b7824 */ /* 0x000fc800078e00ff */
[----:B------:R-:W-:Y:S01]  /*0b20*/  FFMA R23, R10, R9, R11 ;  /* 0x000000090a177223 */ /* 0x000fe2000000000b */
[----:B------:R-:W-:Y:S02]  /*0b30*/  IMAD.MOV.U32 R10, RZ, RZ, R20 ;  /* 0x000000ffff0a7224 */ /* 0x000fe400078e0014 */
[----:B------:R-:W-:-:S06]  /*0b40*/  IMAD.MOV.U32 R11, RZ, RZ, R3 ;  /* 0x000000ffff0b7224 */ /* 0x000fcc00078e0003 */
[----:B------:R-:W2:Y:S01]  /*0b50*/  LDG.E.EL.64 R10, [R10.64] ;  /* 0x0000000c0a0a7981 */ /* 0x000ea2000c2e1b00 */
[----:B------:R-:W-:Y:S01]  /*0b60*/  I2FP.F32.S32 R37, R8 ;  /* 0x0000000800257245 */ /* 0x000fe20000201400 */
[----:B------:R-:W-:Y:S02]  /*0b70*/  IMAD.U32 R9, R22, 0x10000, RZ ;  /* 0x0001000016097824 */ /* 0x000fe400078e00ff */
[----:B------:R-:W-:Y:S02]  /*0b80*/  IMAD.U32 R24, R24, 0x10000, RZ ;  /* 0x0001000018187824 */ /* 0x000fe400078e00ff */
[----:B------:R-:W-:-:S04]  /*0b90*/  FMUL R22, R2, R37 ;  /* 0x0000002502167220 */ /* 0x000fc80000400000 */
[----:B------:R-:W-:Y:S01]  /*0ba0*/  FFMA R22, R24, R22, R9 ;  /* 0x0000001618167223 */ /* 0x000fe20000000009 */
[----:B------:R-:W-:Y:S01]  /*0bb0*/  PLOP3.LUT P0, PT, PT, PT, UP1, 0x80, 0x0 ;  /* 0x000000000000781c */ /* 0x000fe20003f0f018 */
[C---:B--2---:R-:W-:Y:S01]  /*0bc0*/  IMAD.U32 R9, R10.reuse, 0x10000, RZ ;  /* 0x000100000a097824 */ /* 0x044fe200078e00ff */
[----:B------:R-:W-:-:S03]  /*0bd0*/  PRMT R10, R10, 0x7632, R10 ;  /* 0x000076320a0a7816 */ /* 0x000fc6000000000a */
[----:B-----5:R-:W-:Y:S01]  /*0be0*/  FADD R12, R12, R9 ;  /* 0x000000090c0c7221 */ /* 0x020fe20000000000 */
[C---:B------:R-:W-:Y:S01]  /*0bf0*/  IMAD.U32 R9, R11.reuse, 0x10000, RZ ;  /* 0x000100000b097824 */ /* 0x040fe200078e00ff */
[----:B------:R-:W-:Y:S01]  /*0c00*/  PRMT R11, R11, 0x7632, R11 ;  /* 0x000076320b0b7816 */ /* 0x000fe2000000000b */
[----:B------:R-:W-:-:S04]  /*0c10*/  IMAD.U32 R10, R10, 0x10000, RZ ;  /* 0x000100000a0a7824 */ /* 0x000fc800078e00ff */
[----:B------:R-:W-:Y:S02]  /*0c20*/  IMAD.U32 R8, R11, 0x10000, RZ ;  /* 0x000100000b087824 */ /* 0x000fe400078e00ff */
[----:B------:R-:W-:Y:S01]  /*0c30*/  IMAD.MOV.U32 R11, RZ, RZ, 0x2 ;  /* 0x00000002ff0b7424 */ /* 0x000fe200078e00ff */
[----:B------:R-:W-:Y:S01]  /*0c40*/  FADD R14, R14, R9 ;  /* 0x000000090e0e7221 */ /* 0x000fe20000000000 */
[----:B------:R-:W-:Y:S01]  /*0c50*/  FADD R15, R15, R8 ;  /* 0x000000080f0f7221 */ /* 0x000fe20000000000 */
[----:B------:R-:W-:Y:S01]  /*0c60*/  FADD R24, R13, R10 ;  /* 0x0000000a0d187221 */ /* 0x000fe20000000000 */
[----:B------:R-:W-:Y:S01]  /*0c70*/  CS2R R8, SRZ ;  /* 0x0000000000087805 */ /* 0x000fe2000001ff00 */
[----:B------:R-:W-:-:S05]  /*0c80*/  IMAD.WIDE R10, R26, R11, c[0x0][0x160] ;  /* 0x000058001a0a7625 */ /* 0x000fca00078e020b */
[----:B------:R-:W2:Y:S01]  /*0c90*/  @!P0 LDG.E.EF.64 R8, [R10.64] ;  /* 0x0000000c0a088981 */ /* 0x000ea2000c0e1b00 */
[----:B------:R-:W-:Y:S01]  /*0ca0*/  PLOP3.LUT P1, PT, PT, PT, UP1, 0x40, 0x0 ;  /* 0x000000000000781c */ /* 0x000fe20003f2e818 */
[----:B------:R-:W-:-:S04]  /*0cb0*/  UIADD3 UR4, UP0, UR4, 0x200, URZ ;  /* 0x0000020004047890 */ /* 0x000fc8000ff1e03f */
[----:B------:R-:W-:Y:S02]  /*0cc0*/  UIADD3.X UR5, URZ, UR5, URZ, UP0, !UPT ;  /* 0x000000053f057290 */ /* 0x000fe400087fe43f */
[----:B------:R-:W-:-:S04]  /*0cd0*/  UISETP.GE.U32.AND UP0, UPT, UR4, 0xa00, UPT ;  /* 0x00000a000400788c */ /* 0x000fc8000bf06070 */
[----:B------:R-:W-:Y:S01]  /*0ce0*/  UISETP.GE.U32.AND.EX UP0, UPT, UR5, URZ, UPT, UP0 ;  /* 0x0000003f0500728c */ /* 0x000fe2000bf06100 */
[C---:B--2---:R-:W-:Y:S01]  /*0cf0*/  IMAD.U32 R13, R8.reuse, 0x10000, RZ ;  /* 0x00010000080d7824 */ /* 0x044fe200078e00ff */
[----:B------:R-:W-:-:S03]  /*0d00*/  PRMT R8, R8, 0x7632, R8 ;  /* 0x0000763208087816 */ /* 0x000fc60000000008 */
[----:B------:R-:W-:Y:S02]  /*0d10*/  FFMA R10, R12, R22, R13 ;  /* 0x000000160c0a7223 */ /* 0x000fe4000000000d */
[----:B------:R-:W-:-:S04]  /*0d20*/  IMAD.U32 R13, R8, 0x10000, RZ ;  /* 0x00010000080d7824 */ /* 0x000fc800078e00ff */
[----:B------:R-:W-:Y:S01]  /*0d30*/  FFMA R23, R24, R23, R13 ;  /* 0x0000001718177223 */ /* 0x000fe2000000000d */
[----:B------:R-:W-:Y:S01]  /*0d40*/  FADD R13, R4, 1 ;  /* 0x3f800000040d7421 */ /* 0x000fe20000000000 */
[C---:B------:R-:W-:Y:S01]  /*0d50*/  IMAD.U32 R37, R9.reuse, 0x10000, RZ ;  /* 0x0001000009257824 */ /* 0x040fe200078e00ff */
[----:B------:R-:W-:Y:S02]  /*0d60*/  PRMT R9, R9, 0x7632, R9 ;  /* 0x0000763209097816 */ /* 0x000fe40000000009 */
[C---:B------:R-:W-:Y:S01]  /*0d70*/  FMUL R12, R13.reuse, 0.25 ;  /* 0x3e8000000d0c7820 */ /* 0x040fe20000400000 */
[----:B------:R-:W-:Y:S02]  /*0d80*/  FSETP.GT.AND P0, PT, |R13|, 8.50705917302346158658e+37, PT ;  /* 0x7e8000000d00780b */ /* 0x000fe40003f04200 */
[----:B------:R-:W-:Y:S01]  /*0d90*/  IMAD.U32 R8, R9, 0x10000, RZ ;  /* 0x0001000009087824 */ /* 0x000fe200078e00ff */
[----:B------:R-:W-:Y:S02]  /*0da0*/  FSETP.GEU.AND P2, PT, |R13|, 1.175494350822287508e-38, PT ;  /* 0x008000000d00780b */ /* 0x000fe40003f4e200 */
[----:B------:R-:W-:Y:S01]  /*0db0*/  FSEL R9, R12, R13, P0 ;  /* 0x0000000d0c097208 */ /* 0x000fe20000000000 */
[----:B------:R-:W-:Y:S01]  /*0dc0*/  FADD R12, R19, 1 ;  /* 0x3f800000130c7421 */ /* 0x000fe20000000000 */
[----:B------:R-:W-:Y:S01]  /*0dd0*/  FFMA R34, R15, R34, R8 ;  /* 0x000000220f227223 */ /* 0x000fe20000000008 */
[----:B------:R-:W-:-:S03]  /*0de0*/  FSEL R11, R13, R4, P1 ;  /* 0x000000040d0b7208 */ /* 0x000fc60000800000 */
[C---:B------:R-:W-:Y:S01]  /*0df0*/  FSETP.GEU.AND P3, PT, |R12|.reuse, 1.175494350822287508e-38, PT ;  /* 0x008000000c00780b */ /* 0x040fe20003f6e200 */
[C---:B------:R-:W-:Y:S01]  /*0e00*/  FMUL R15, R12.reuse, 0.25 ;  /* 0x3e8000000c0f7820 */ /* 0x040fe20000400000 */
[----:B------:R-:W-:Y:S01]  /*0e10*/  FSETP.GT.AND P1, PT, |R12|, 8.50705917302346158658e+37, PT ;  /* 0x7e8000000c00780b */ /* 0x000fe20003f24200 */
[----:B------:R-:W-:Y:S02]  /*0e20*/  FADD R8, R10, -R21 ;  /* 0x800000150a087221 */ /* 0x000fe40000000000 */
[----:B------:R-:W-:Y:S01]  /*0e30*/  @!P2 FMUL R9, R9, 16777216 ;  /* 0x4b8000000909a820 */ /* 0x000fe20000400000 */
[----:B------:R-:W-:Y:S01]  /*0e40*/  FSEL R24, R15, R12, P1 ;  /* 0x0000000c0f187208 */ /* 0x000fe20000800000 */
[----:B------:R-:W-:Y:S01]  /*0e50*/  FMUL R13, R8, 0.25 ;  /* 0x3e800000080d7820 */ /* 0x000fe20000400000 */
[----:B------:R-:W-:Y:S02]  /*0e60*/  FFMA R25, R14, R25, R37 ;  /* 0x000000190e197223 */ /* 0x000fe40000000025 */
[----:B------:R-:W0:Y:S01]  /*0e70*/  MUFU.RCP R14, R9 ;  /* 0x00000009000e7308 */ /* 0x000e220000001000 */
[----:B------:R-:W-:Y:S01]  /*0e80*/  FADD R15, R23, -R18 ;  /* 0x80000012170f7221 */ /* 0x000fe20000000000 */
[----:B------:R-:W-:Y:S01]  /*0e90*/  FSEL R13, R13, R8, P0 ;  /* 0x000000080d0d7208 */ /* 0x000fe20000000000 */
[----:B------:R-:W-:Y:S01]  /*0ea0*/  @!P3 FMUL R24, R24, 16777216 ;  /* 0x4b8000001818b820 */ /* 0x000fe20000400000 */
[----:B------:R-:W-:Y:S01]  /*0eb0*/  PLOP3.LUT P0, PT, PT, PT, UP1, 0x40, 0x0 ;  /* 0x000000000000781c */ /* 0x000fe20003f0e818 */
[----:B------:R-:W-:-:S03]  /*0ec0*/  FMUL R4, R15, 0.25 ;  /* 0x3e8000000f047820 */ /* 0x000fc60000400000 */
[----:B------:R-:W1:Y:S01]  /*0ed0*/  MUFU.RCP R9, R24 ;  /* 0x0000001800097308 */ /* 0x000e620000001000 */
[----:B------:R-:W-:Y:S01]  /*0ee0*/  FSEL R19, R12, R19, P0 ;  /* 0x000000130c137208 */ /* 0x000fe20000000000 */
[----:B------:R-:W-:Y:S01]  /*0ef0*/  FADD R12, R17, 1 ;  /* 0x3f800000110c7421 */ /* 0x000fe20000000000 */
[----:B------:R-:W-:Y:S01]  /*0f00*/  @!P2 FMUL R13, R13, 16777216 ;  /* 0x4b8000000d0da820 */ /* 0x000fe20000400000 */
[----:B------:R-:W-:-:S03]  /*0f10*/  FSEL R4, R4, R15, P1 ;  /* 0x0000000f04047208 */ /* 0x000fc60000800000 */
[----:B------:R-:W-:Y:S01]  /*0f20*/  FSETP.GEU.AND P2, PT, |R12|, 1.175494350822287508e-38, PT ;  /* 0x008000000c00780b */ /* 0x000fe20003f4e200 */
[----:B0-----:R-:W-:Y:S01]  /*0f30*/  FFMA R14, R14, R13, R21 ;  /* 0x0000000d0e0e7223 */ /* 0x001fe20000000015 */
[C---:B------:R-:W-:Y:S01]  /*0f40*/  FMUL R13, R12.reuse, 0.25 ;  /* 0x3e8000000c0d7820 */ /* 0x040fe20000400000 */
[----:B------:R-:W-:Y:S01]  /*0f50*/  FSETP.GT.AND P0, PT, |R12|, 8.50705917302346158658e+37, PT ;  /* 0x7e8000000c00780b */ /* 0x000fe20003f04200 */
[----:B------:R-:W-:Y:S01]  /*0f60*/  @!P3 FMUL R4, R4, 16777216 ;  /* 0x4b8000000404b820 */ /* 0x000fe20000400000 */
[----:B------:R-:W-:Y:S02]  /*0f70*/  FADD R22, R25, -R5 ;  /* 0x8000000519167221 */ /* 0x000fe40000000000 */
[----:B------:R-:W-:Y:S01]  /*0f80*/  FSEL R37, R13, R12, P0 ;  /* 0x0000000c0d257208 */ /* 0x000fe20000000000 */
[----:B-1----:R-:W-:Y:S01]  /*0f90*/  FFMA R4, R9, R4, R18 ;  /* 0x0000000409047223 */ /* 0x002fe20000000012 */
[----:B------:R-:W-:Y:S01]  /*0fa0*/  FMUL R9, R22, 0.25 ;  /* 0x3e80000016097820 */ /* 0x000fe20000400000 */
[----:B------:R-:W-:-:S03]  /*0fb0*/  FADD R13, R16, 1 ;  /* 0x3f800000100d7421 */ /* 0x000fc60000000000 */
[----:B------:R-:W-:Y:S01]  /*0fc0*/  @!P2 FMUL R37, R37, 16777216 ;  /* 0x4b8000002525a820 */ /* 0x000fe20000400000 */
[----:B------:R-:W-:Y:S02]  /*0fd0*/  FSEL R9, R9, R22, P0 ;  /* 0x0000001609097208 */ /* 0x000fe40000000000 */
[----:B------:R-:W-:Y:S01]  /*0fe0*/  PLOP3.LUT P0, PT, PT, PT, UP1, 0x40, 0x0 ;  /* 0x000000000000781c */ /* 0x000fe20003f0e818 */
[----:B------:R0:W1:Y:S01]  /*0ff0*/  MUFU.RCP R24, R37 ;  /* 0x0000002500187308 */ /* 0x0000620000001000 */
[C---:B------:R-:W-:Y:S02]  /*1000*/  FSETP.GEU.AND P1, PT, |R13|.reuse, 1.175494350822287508e-38, PT ;  /* 0x008000000d00780b */ /* 0x040fe40003f2e200 */
[----:B------:R-:W-:Y:S01]  /*1010*/  FSEL R17, R12, R17, P0 ;  /* 0x000000110c117208 */ /* 0x000fe20000000000 */
[C---:B------:R-:W-:Y:S01]  /*1020*/  FMUL R12, R13.reuse, 0.25 ;  /* 0x3e8000000d0c7820 */ /* 0x040fe20000400000 */
[----:B------:R-:W-:-:S04]  /*1030*/  FSETP.GT.AND P0, PT, |R13|, 8.50705917302346158658e+37, PT ;  /* 0x7e8000000d00780b */ /* 0x000fc80003f04200 */
[----:B0-----:R-:W-:Y:S01]  /*1040*/  FSEL R37, R12, R13, P0 ;  /* 0x0000000d0c257208 */ /* 0x001fe20000000000 */
[----:B------:R-:W-:-:S04]  /*1050*/  @!P2 FMUL R9, R9, 16777216 ;  /* 0x4b8000000909a820 */ /* 0x000fc80000400000 */
[----:B------:R-:W-:Y:S01]  /*1060*/  @!P1 FMUL R37, R37, 16777216 ;  /* 0x4b80000025259820 */ /* 0x000fe20000400000 */
[----:B-1----:R-:W-:Y:S01]  /*1070*/  FFMA R24, R24, R9, R5 ;  /* 0x0000000918187223 */ /* 0x002fe20000000005 */
[----:B------:R-:W-:-:S04]  /*1080*/  FADD R9, R34, -R6 ;  /* 0x8000000622097221 */ /* 0x000fc80000000000 */
[----:B------:R-:W0:Y:S01]  /*1090*/  MUFU.RCP R37, R37 ;  /* 0x0000002500257308 */ /* 0x000e220000001000 */
[----:B------:R-:W-:-:S05]  /*10a0*/  FMUL R12, R9, 0.25 ;  /* 0x3e800000090c7820 */ /* 0x000fca0000400000 */
[----:B------:R-:W-:Y:S02]  /*10b0*/  FSEL R12, R12, R9, P0 ;  /* 0x000000090c0c7208 */ /* 0x000fe40000000000 */
[----:B------:R-:W-:-:S03]  /*10c0*/  PLOP3.LUT P0, PT, PT, PT, UP1, 0x40, 0x0 ;  /* 0x000000000000781c */ /* 0x000fc60003f0e818 */
[----:B------:R-:W-:Y:S01]  /*10d0*/  @!P1 FMUL R12, R12, 16777216 ;  /* 0x4b8000000c0c9820 */ /* 0x000fe20000400000 */
[----:B------:R-:W-:Y:S02]  /*10e0*/  PLOP3.LUT P1, PT, PT, PT, UP1, 0x80, 0x0 ;  /* 0x000000000000781c */ /* 0x000fe40003f2f018 */
[----:B------:R-:W-:Y:S01]  /*10f0*/  FSEL R16, R13, R16, P0 ;  /* 0x000000100d107208 */ /* 0x000fe20000000000 */
[----:B0-----:R-:W-:Y:S01]  /*1100*/  FFMA R12, R37, R12, R6 ;  /* 0x0000000c250c7223 */ /* 0x001fe20000000006 */
[----:B------:R-:W-:-:S04]  /*1110*/  PLOP3.LUT P0, PT, PT, PT, UP1, 0x40, 0x0 ;  /* 0x000000000000781c */ /* 0x000fc80003f0e818 */
[----:B------:R-:W-:Y:S01]  /*1120*/  FSEL R6, R12, R6, P0 ;  /* 0x000000060c067208 */ /* 0x000fe20000000000 */
[----:B------:R-:W-:Y:S01]  /*1130*/  FADD R12, R34, -R12 ;  /* 0x8000000c220c7221 */ /* 0x000fe20000000000 */
[----:B------:R-:W-:-:S03]  /*1140*/  PLOP3.LUT P0, PT, PT, PT, UP1, 0x40, 0x0 ;  /* 0x000000000000781c */ /* 0x000fc60003f0e818 */
[----:B------:R-:W-:Y:S01]  /*1150*/  @!P1 FFMA R32, R9, R12, R32 ;  /* 0x0000000c09209223 */ /* 0x000fe20000000020 */
[----:B------:R-:W-:Y:S02]  /*1160*/  PLOP3.LUT P1, PT, PT, PT, UP1, 0x80, 0x0 ;  /* 0x000000000000781c */ /* 0x000fe40003f2f018 */
[----:B------:R-:W-:Y:S02]  /*1170*/  FSEL R9, R24, R5, P0 ;  /* 0x0000000518097208 */ /* 0x000fe40000000000 */
[----:B------:R-:W-:Y:S02]  /*1180*/  PLOP3.LUT P0, PT, PT, PT, UP1, 0x40, 0x0 ;  /* 0x000000000000781c */ /* 0x000fe40003f0e818 */
[----:B------:R-:W-:Y:S01]  /*1190*/  F2FP.BF16.PACK_AB R5, R34, R25 ;  /* 0x000000192205723e */ /* 0x000fe200000010ff */
[----:B------:R-:W-:Y:S01]  /*11a0*/  IMAD.MOV.U32 R34, RZ, RZ, 0x2 ;  /* 0x00000002ff227424 */ /* 0x000fe200078e00ff */
[----:B------:R-:W-:Y:S01]  /*11b0*/  FADD R24, R25, -R24 ;  /* 0x8000001819187221 */ /* 0x000fe20000000000 */
[----:B------:R-:W-:Y:S01]  /*11c0*/  FSEL R18, R4, R18, P0 ;  /* 0x0000001204127208 */ /* 0x000fe20000000000 */
[C---:B------:R-:W-:Y:S01]  /*11d0*/  FADD R25, R23.reuse, -R4 ;  /* 0x8000000417197221 */ /* 0x040fe20000000000 */
[----:B------:R-:W-:Y:S01]  /*11e0*/  PLOP3.LUT P0, PT, PT, PT, UP1, 0x40, 0x0 ;  /* 0x000000000000781c */ /* 0x000fe20003f0e818 */
[----:B------:R-:W-:Y:S01]  /*11f0*/  IMAD.WIDE R12, R26, R34, c[0x0][0x1a0] ;  /* 0x000068001a0c7625 */ /* 0x000fe200078e0222 */
[----:B------:R-:W-:Y:S01]  /*1200*/  F2FP.BF16.PACK_AB R4, R23, R10 ;  /* 0x0000000a1704723e */ /* 0x000fe200000010ff */
[----:B------:R-:W-:Y:S01]  /*1210*/  FADD R23, R10, -R14 ;  /* 0x8000000e0a177221 */ /* 0x000fe20000000000 */
[----:B------:R-:W-:-:S02]  /*1220*/  FSEL R14, R14, R21, P0 ;  /* 0x000000150e0e7208 */ /* 0x000fc40000000000 */
[----:B------:R-:W-:Y:S01]  /*1230*/  IADD3 R20, P0, R20, 0x400, RZ ;  /* 0x0000040014147810 */ /* 0x000fe20007f1e0ff */
[----:B------:R0:W-:Y:S01]  /*1240*/  @!P1 STG.E.64 [R12.64], R4 ;  /* 0x000000040c009986 */ /* 0x0001e2000c101b0c */
[----:B------:R-:W-:Y:S02]  /*1250*/  PLOP3.LUT P3, PT, PT, PT, UP1, 0x80, 0x0 ;  /* 0x000000000000781c */ /* 0x000fe40003f6f018 */
[----:B------:R-:W-:Y:S02]  /*1260*/  PLOP3.LUT P2, PT, PT, PT, UP1, 0x80, 0x0 ;  /* 0x000000000000781c */ /* 0x000fe40003f4f018 */
[----:B------:R-:W-:Y:S01]  /*1270*/  PLOP3.LUT P1, PT, PT, PT, UP1, 0x80, 0x0 ;  /* 0x000000000000781c */ /* 0x000fe20003f2f018 */
[----:B------:R-:W-:Y:S01]  /*1280*/  IMAD.X R3, RZ, RZ, R3, P0 ;  /* 0x000000ffff037224 */ /* 0x000fe200000e0603 */
[----:B------:R-:W-:Y:S01]  /*1290*/  PLOP3.LUT P0, PT, PT, PT, UP0, 0x80, 0x0 ;  /* 0x000000000000781c */ /* 0x000fe20003f0f008 */
[----:B0-----:R-:W-:-:S06]  /*12a0*/  IMAD.MOV.U32 R12, RZ, RZ, R36 ;  /* 0x000000ffff0c7224 */ /* 0x001fcc00078e0024 */
[----:B------:R-:W-:Y:S02]  /*12b0*/  @!P3 FFMA R33, R22, R24, R33 ;  /* 0x000000181621b223 */ /* 0x000fe40000000021 */
[----:B------:R-:W-:Y:S01]  /*12c0*/  @!P2 FFMA R35, R15, R25, R35 ;  /* 0x000000190f23a223 */ /* 0x000fe20000000023 */
[----:B------:R-:W-:Y:S01]  /*12d0*/  IADD3 R29, P2, R29, 0x400, RZ ;  /* 0x000004001d1d7810 */ /* 0x000fe20007f5e0ff */
[----:B------:R-:W-:Y:S01]  /*12e0*/  @!P1 FFMA R12, R8, R23, R12 ;  /* 0x00000017080c9223 */ /* 0x000fe2000000000c */
[----:B------:R-:W-:Y:S02]  /*12f0*/  IADD3 R27, P1, R27, 0x800, RZ ;  /* 0x000008001b1b7810 */ /* 0x000fe40007f3e0ff */
[----:B------:R-:W-:Y:S01]  /*1300*/  IADD3 R31, P3, R31, 0x400, RZ ;  /* 0x000004001f1f7810 */ /* 0x000fe20007f7e0ff */
[----:B------:R-:W-:Y:S02]  /*1310*/  IMAD.X R28, RZ, RZ, R28, P2 ;  /* 0x000000ffff1c7224 */ /* 0x000fe400010e061c */
[----:B------:R-:W-:-:S02]  /*1320*/  IMAD.X R7, RZ, RZ, R7, P1 ;  /* 0x000000ffff077224 */ /* 0x000fc400008e0607 */
[----:B------:R-:W-:Y:S02]  /*1330*/  IMAD.X R30, RZ, RZ, R30, P3 ;  /* 0x000000ffff1e7224 */ /* 0x000fe400018e061e */
[----:B------:R-:W-:Y:S02]  /*1340*/  IMAD.MOV.U32 R4, RZ, RZ, R11 ;  /* 0x000000ffff047224 */ /* 0x000fe400078e000b */
[----:B------:R-:W-:Y:S02]  /*1350*/  IMAD.MOV.U32 R5, RZ, RZ, R9 ;  /* 0x000000ffff057224 */ /* 0x000fe400078e0009 */
[----:B------:R-:W-:Y:S02]  /*1360*/  IMAD.MOV.U32 R21, RZ, RZ, R14 ;  /* 0x000000ffff157224 */ /* 0x000fe400078e000e */
[----:B------:R-:W-:Y:S01]  /*1370*/  IMAD.MOV.U32 R36, RZ, RZ, R12 ;  /* 0x000000ffff247224 */ /* 0x000fe200078e000c */
[----:B------:R-:W-:Y:S05]  /*1380*/  @!P0 BRA `(.L_x_0) ;  /* 0xfffff56000008947 */ /* 0x000fea000383ffff */
[----:B------:R-:W-:Y:S01]  /*1390*/  FADD R4, R11, R19 ;  /* 0x000000130b047221 */ /* 0x000fe20000000000 */
[----:B------:R-:W-:Y:S01]  /*13a0*/  FMUL R22, R19, 0.25 ;  /* 0x3e80000013167820 */ /* 0x000fe20000400000 */
[----:B------:R-:W-:Y:S01]  /*13b0*/  FMUL R25, R16, 0.25 ;  /* 0x3e80000010197820 */ /* 0x000fe20000400000 */
[----:B------:R-:W-:Y:S01]  /*13c0*/  FADD R12, R12, R35 ;  /* 0x000000230c0c7221 */ /* 0x000fe20000000000 */
[----:B------:R-:W-:Y:S01]  /*13d0*/  FADD R3, R17, R4 ;  /* 0x0000000411037221 */ /* 0x000fe20000000000 */
[C---:B------:R-:W-:Y:S01]  /*13e0*/  FSETP.GEU.AND P3, PT, |R4|.reuse, 1.175494350822287508e-38, PT ;  /* 0x008000000400780b */ /* 0x040fe20003f6e200 */
[C---:B------:R-:W-:Y:S01]  /*13f0*/  FMUL R13, R4.reuse, 0.25 ;  /* 0x3e800000040d7820 */ /* 0x040fe20000400000 */
[----:B------:R-:W-:Y:S01]  /*1400*/  FSETP.GT.AND P0, PT, |R4|, 8.50705917302346158658e+37, PT ;  /* 0x7e8000000400780b */ /* 0x000fe20003f04200 */
[C---:B------:R-:W-:Y:S01]  /*1410*/  FMUL R10, R3.reuse, 0.25 ;  /* 0x3e800000030a7820 */ /* 0x040fe20000400000 */
[----:B------:R-:W-:Y:S01]  /*1420*/  FSETP.GEU.AND P4, PT, |R3|, 1.175494350822287508e-38, PT ;  /* 0x008000000300780b */ /* 0x000fe20003f8e200 */
[----:B------:R-:W-:Y:S01]  /*1430*/  FADD R2, R16, R3 ;  /* 0x0000000310027221 */ /* 0x000fe20000000000 */
[----:B------:R-:W-:Y:S01]  /*1440*/  FSEL R15, R13, R4, P0 ;  /* 0x000000040d0f7208 */ /* 0x000fe20000000000 */
[----:B------:R-:W0:Y:S01]  /*1450*/  S2R R35, SR_TID.X ;  /* 0x0000000000237919 */ /* 0x000e220000002100 */
[----:B------:R-:W-:Y:S01]  /*1460*/  FSETP.GT.AND P1, PT, |R3|, 8.50705917302346158658e+37, PT ;  /* 0x7e8000000300780b */ /* 0x000fe20003f24200 */
[C---:B------:R-:W-:Y:S01]  /*1470*/  FMUL R13, R2.reuse, 0.25 ;  /* 0x3e800000020d7820 */ /* 0x040fe20000400000 */
[----:B------:R-:W-:Y:S01]  /*1480*/  FSETP.GEU.AND P5, PT, |R2|, 1.175494350822287508e-38, PT ;  /* 0x008000000200780b */ /* 0x000fe20003fae200 */
[----:B------:R-:W-:Y:S01]  /*1490*/  IMAD.MOV.U32 R30, RZ, RZ, 0x10 ;  /* 0x00000010ff1e7424 */ /* 0x000fe200078e00ff */
[----:B------:R-:W-:Y:S01]  /*14a0*/  FSEL R10, R10, R3, P1 ;  /* 0x000000030a0a7208 */ /* 0x000fe20000800000 */
[----:B------:R-:W-:Y:S01]  /*14b0*/  @!P3 FMUL R15, R15, 16777216 ;  /* 0x4b8000000f0fb820 */ /* 0x000fe20000400000 */
[----:B------:R-:W-:Y:S01]  /*14c0*/  FSETP.GT.AND P2, PT, |R2|, 8.50705917302346158658e+37, PT ;  /* 0x7e8000000200780b */ /* 0x000fe20003f44200 */
[----:B------:R-:W-:Y:S01]  /*14d0*/  ULDC.64 UR8, c[0x0][0x1b0] ;  /* 0x00006c0000087ab9 */ /* 0x000fe20000000a00 */
[----:B------:R-:W-:Y:S01]  /*14e0*/  FSEL R19, R22, R19, P0 ;  /* 0x0000001316137208 */ /* 0x000fe20000000000 */
[----:B------:R-:W1:Y:S01]  /*14f0*/  MUFU.RCP R20, R15 ;  /* 0x0000000f00147308 */ /* 0x000e620000001000 */
[----:B------:R-:W-:Y:S01]  /*1500*/  @!P4 FMUL R10, R10, 16777216 ;  /* 0x4b8000000a0ac820 */ /* 0x000fe20000400000 */
[----:B------:R-:W-:Y:S01]  /*1510*/  FSEL R23, R13, R2, P2 ;  /* 0x000000020d177208 */ /* 0x000fe20001000000 */
[----:B------:R-:W-:Y:S01]  /*1520*/  FMUL R22, R17, 0.25 ;  /* 0x3e80000011167820 */ /* 0x000fe20000400000 */
[----:B------:R-:W-:Y:S01]  /*1530*/  @!P3 FMUL R19, R19, 16777216 ;  /* 0x4b8000001313b820 */ /* 0x000fe20000400000 */
[----:B------:R-:W-:Y:S01]  /*1540*/  FSETP.NEU.AND P0, PT, R4, RZ, PT ;  /* 0x000000ff0400720b */ /* 0x000fe20003f0d000 */
[----:B------:R-:W-:Y:S01]  /*1550*/  ULDC.64 UR10, c[0x0][0x1b8] ;  /* 0x00006e00000a7ab9 */ /* 0x000fe20000000a00 */
[----:B------:R-:W-:Y:S01]  /*1560*/  @!P5 FMUL R23, R23, 16777216 ;  /* 0x4b8000001717d820 */ /* 0x000fe20000400000 */
[----:B------:R-:W2:Y:S01]  /*1570*/  MUFU.RCP R10, R10 ;  /* 0x0000000a000a7308 */ /* 0x000ea20000001000 */
[----:B------:R-:W-:Y:S01]  /*1580*/  FSEL R21, R22, R17, P1 ;  /* 0x0000001116157208 */ /* 0x000fe20000800000 */
[----:B------:R-:W-:Y:S01]  /*1590*/  FADD R17, R18, -R14 ;  /* 0x8000000e12117221 */ /* 0x000fe20000000000 */
[----:B------:R-:W-:-:S02]  /*15a0*/  FSEL R18, R25, R16, P2 ;  /* 0x0000001019127208 */ /* 0x000fc40001000000 */
[----:B------:R-:W-:Y:S01]  /*15b0*/  FSETP.NEU.AND P1, PT, R2, RZ, PT ;  /* 0x000000ff0200720b */ /* 0x000fe20003f2d000 */
[----:B------:R-:W-:Y:S01]  /*15c0*/  @!P4 FMUL R21, R21, 16777216 ;  /* 0x4b8000001515c820 */ /* 0x000fe20000400000 */
[----:B------:R-:W-:Y:S01]  /*15d0*/  FMUL R16, R17, R17 ;  /* 0x0000001111107220 */ /* 0x000fe20000400000 */
[----:B------:R-:W3:Y:S01]  /*15e0*/  MUFU.RCP R15, R23 ;  /* 0x00000017000f7308 */ /* 0x000ee20000001000 */
[----:B-1----:R-:W-:Y:S01]  /*15f0*/  FMUL R20, R20, R19 ;  /* 0x0000001314147220 */ /* 0x002fe20000400000 */
[----:B------:R-:W-:Y:S01]  /*1600*/  @!P5 FMUL R18, R18, 16777216 ;  /* 0x4b8000001212d820 */ /* 0x000fe20000400000 */
[----:B------:R-:W-:Y:S01]  /*1610*/  FMUL R16, R11, R16 ;  /* 0x000000100b107220 */ /* 0x000fe20000400000 */
[----:B0-----:R-:W-:Y:S02]  /*1620*/  SHF.R.U32.HI R36, RZ, 0x3, R35 ;  /* 0x00000003ff247819 */ /* 0x001fe40000011623 */
[----:B------:R-:W-:Y:S01]  /*1630*/  FSEL R19, R20, RZ, P0 ;  /* 0x000000ff14137208 */ /* 0x000fe20000000000 */
[----:B--2---:R-:W-:Y:S01]  /*1640*/  FMUL R21, R10, R21 ;  /* 0x000000150a157220 */ /* 0x004fe20000400000 */
[----:B------:R-:W-:Y:S01]  /*1650*/  FSETP.NEU.AND P0, PT, R3, RZ, PT ;  /* 0x000000ff0300720b */ /* 0x000fe20003f0d000 */
[----:B------:R-:W-:-:S02]  /*1660*/  FADD R10, R2, R2 ;  /* 0x00000002020a7221 */ /* 0x000fc40000000000 */
[----:B------:R-:W-:Y:S01]  /*1670*/  FFMA R14, R17, R19, R14 ;  /* 0x00000013110e7223 */ /* 0x000fe2000000000e */
[----:B------:R-:W-:Y:S01]  /*1680*/  FFMA R12, R19, R16, R12 ;  /* 0x00000010130c7223 */ /* 0x000fe2000000000c */
[----:B------:R-:W-:Y:S02]  /*1690*/  FSEL R21, R21, RZ, P0 ;  /* 0x000000ff15157208 */ /* 0x000fe40000000000 */
[--C-:B------:R-:W-:Y:S01]  /*16a0*/  FADD R11, R9, -R14.reuse ;  /* 0x8000000e090b7221 */ /* 0x100fe20000000000 */
[C---:B------:R-:W-:Y:S01]  /*16b0*/  FSETP.GEU.AND P2, PT, |R10|.reuse, 1.175494350822287508e-38, PT ;  /* 0x008000000a00780b */ /* 0x040fe20003f4e200 */
[----:B---3--:R-:W-:Y:S01]  /*16c0*/  FMUL R18, R15, R18 ;  /* 0x000000120f127220 */ /* 0x008fe20000400000 */
[C---:B------:R-:W-:Y:S01]  /*16d0*/  FMUL R9, R10.reuse, 0.25 ;  /* 0x3e8000000a097820 */ /* 0x040fe20000400000 */
[C---:B------:R-:W-:Y:S01]  /*16e0*/  FFMA R15, R11.reuse, R21, R14 ;  /* 0x000000150b0f7223 */ /* 0x040fe2000000000e */
[----:B------:R-:W-:Y:S01]  /*16f0*/  FSETP.GT.AND P0, PT, |R10|, 8.50705917302346158658e+37, PT ;  /* 0x7e8000000a00780b */ /* 0x000fe20003f04200 */
[----:B------:R-:W-:Y:S01]  /*1700*/  FMUL R11, R11, R11 ;  /* 0x0000000b0b0b7220 */ /* 0x000fe20000400000 */
[----:B------:R-:W-:Y:S01]  /*1710*/  FSEL R18, R18, RZ, P1 ;  /* 0x000000ff12127208 */ /* 0x000fe20000800000 */
[--C-:B------:R-:W-:Y:S01]  /*1720*/  FADD R14, R6, -R15.reuse ;  /* 0x8000000f060e7221 */ /* 0x100fe20000000000 */
[----:B------:R-:W-:Y:S01]  /*1730*/  FSEL R16, R9, R10, P0 ;  /* 0x0000000a09107208 */ /* 0x000fe20000000000 */
[----:B------:R-:W-:Y:S01]  /*1740*/  FADD R12, R33, R12 ;  /* 0x0000000c210c7221 */ /* 0x000fe20000000000 */
[----:B------:R-:W-:Y:S01]  /*1750*/  FMUL R11, R4, R11 ;  /* 0x0000000b040b7220 */ /* 0x000fe20000400000 */
[C---:B------:R-:W-:Y:S01]  /*1760*/  FFMA R15, R14.reuse, R18, R15 ;  /* 0x000000120e0f7223 */ /* 0x040fe2000000000f */
[----:B------:R-:W-:Y:S01]  /*1770*/  FMUL R14, R14, R14 ;  /* 0x0000000e0e0e7220 */ /* 0x000fe20000400000 */
[----:B------:R-:W-:Y:S01]  /*1780*/  @!P2 FMUL R16, R16, 16777216 ;  /* 0x4b8000001010a820 */ /* 0x000fe20000400000 */
[----:B------:R-:W-:Y:S01]  /*1790*/  FFMA R11, R21, R11, R12 ;  /* 0x0000000b150b7223 */ /* 0x000fe2000000000c */
[----:B------:R-:W-:Y:S01]  /*17a0*/  FSEL R13, R13, R2, P0 ;  /* 0x000000020d0d7208 */ /* 0x000fe20000000000 */
[----:B------:R-:W0:Y:S01]  /*17b0*/  SHFL.BFLY PT, R12, R15, 0x10, 0x1f ;  /* 0x0e001f000f0c7f89 */ /* 0x000e2200000e0000 */
[----:B------:R-:W-:Y:S01]  /*17c0*/  FMUL R14, R3, R14 ;  /* 0x0000000e030e7220 */ /* 0x000fe20000400000 */
[----:B------:R-:W-:Y:S01]  /*17d0*/  FADD R11, R32, R11 ;  /* 0x0000000b200b7221 */ /* 0x000fe20000000000 */
[----:B------:R-:W1:Y:S01]  /*17e0*/  MUFU.RCP R16, R16 ;  /* 0x0000001000107308 */ /* 0x000e620000001000 */
[----:B------:R-:W-:Y:S01]  /*17f0*/  FADD R3, R10, R10 ;  /* 0x0000000a0a037221 */ /* 0x000fe20000000000 */
[----:B------:R-:W-:Y:S01]  /*1800*/  @!P2 FMUL R13, R13, 16777216 ;  /* 0x4b8000000d0da820 */ /* 0x000fe20000400000 */
[----:B------:R-:W-:Y:S01]  /*1810*/  FFMA R11, R18, R14, R11 ;  /* 0x0000000e120b7223 */ /* 0x000fe2000000000b */
[----:B------:R-:W-:Y:S01]  /*1820*/  FSETP.NEU.AND P1, PT, R10, RZ, PT ;  /* 0x000000ff0a00720b */ /* 0x000fe20003f2d000 */
[C---:B------:R-:W-:Y:S01]  /*1830*/  FMUL R4, R3.reuse, 0.25 ;  /* 0x3e80000003047820 */ /* 0x040fe20000400000 */
[----:B------:R-:W-:-:S02]  /*1840*/  FSETP.GEU.AND P2, PT, |R3|, 1.175494350822287508e-38, PT ;  /* 0x008000000300780b */ /* 0x000fc40003f4e200 */
[----:B------:R-:W2:Y:S01]  /*1850*/  SHFL.BFLY PT, R14, R11, 0x10, 0x1f ;  /* 0x0e001f000b0e7f89 */ /* 0x000ea200000e0000 */
[----:B------:R-:W-:Y:S02]  /*1860*/  FSETP.GT.AND P0, PT, |R3|, 8.50705917302346158658e+37, PT ;  /* 0x7e8000000300780b */ /* 0x000fe40003f04200 */
[----:B------:R-:W-:Y:S02]  /*1870*/  LOP3.LUT R36, R36, 0xc, RZ, 0xc0, !PT ;  /* 0x0000000c24247812 */ /* 0x000fe400078ec0ff */
[----:B------:R-:W-:Y:S02]  /*1880*/  FSEL R9, R9, R10, P0 ;  /* 0x0000000a09097208 */ /* 0x000fe40000000000 */
[----:B------:R-:W-:Y:S01]  /*1890*/  LOP3.LUT R33, R35, 0x7f, RZ, 0xc0, !PT ;  /* 0x0000007f23217812 */ /* 0x000fe200078ec0ff */
[----:B-1----:R-:W-:Y:S01]  /*18a0*/  FMUL R13, R16, R13 ;  /* 0x0000000d100d7220 */ /* 0x002fe20000400000 */
[----:B------:R-:W-:Y:S02]  /*18b0*/  FSEL R16, R4, R3, P0 ;  /* 0x0000000304107208 */ /* 0x000fe40000000000 */
[----:B------:R-:W-:Y:S01]  /*18c0*/  @!P2 FMUL R9, R9, 16777216 ;  /* 0x4b8000000909a820 */ /* 0x000fe20000400000 */
[----:B------:R-:W-:Y:S01]  /*18d0*/  IADD3 R23, R0, -0x200, RZ ;  /* 0xfffffe0000177810 */ /* 0x000fe20007ffe0ff */
[----:B0-----:R-:W-:Y:S01]  /*18e0*/  FADD R12, -R15, R12 ;  /* 0x0000000c0f0c7221 */ /* 0x001fe20000000100 */
[----:B------:R-:W-:Y:S01]  /*18f0*/  FSEL R13, R13, RZ, P1 ;  /* 0x000000ff0d0d7208 */ /* 0x000fe20000800000 */
[----:B------:R-:W-:Y:S01]  /*1900*/  @!P2 FMUL R16, R16, 16777216 ;  /* 0x4b8000001010a820 */ /* 0x000fe20000400000 */
[----:B------:R-:W-:Y:S01]  /*1910*/  FSETP.NEU.AND P1, PT, R3, RZ, PT ;  /* 0x000000ff0300720b */ /* 0x000fe20003f2d000 */
[C---:B------:R-:W-:Y:S01]  /*1920*/  FMUL R17, R12.reuse, R12 ;  /* 0x0000000c0c117220 */ /* 0x040fe20000400000 */
[----:B------:R-:W-:Y:S01]  /*1930*/  IMAD.WIDE.U32 R30, R33, R30, c[0x0][0x168] ;  /* 0x00005a00211e7625 */ /* 0x000fe200078e001e */
[----:B------:R-:W-:-:S02]  /*1940*/  FFMA R15, R12, R13, R15 ;  /* 0x0000000d0c0f7223 */ /* 0x000fc4000000000f */
[----:B------:R-:W-:Y:S01]  /*1950*/  FMUL R17, R2, R17 ;  /* 0x0000001102117220 */ /* 0x000fe20000400000 */
[----:B------:R-:W0:Y:S01]  /*1960*/  MUFU.RCP R16, R16 ;  /* 0x0000001000107308 */ /* 0x000e220000001000 */
[----:B------:R-:W-:Y:S01]  /*1970*/  FADD R2, R3, R3 ;  /* 0x0000000303027221 */ /* 0x000fe20000000000 */
[----:B------:R-:W1:Y:S01]  /*1980*/  SHFL.BFLY PT, R12, R15, 0x8, 0x1f ;  /* 0x0d001f000f0c7f89 */ /* 0x000e6200000e0000 */
[----:B--2---:R-:W-:-:S03]  /*1990*/  FADD R14, R11, R14 ;  /* 0x0000000e0b0e7221 */ /* 0x004fc60000000000 */
[C---:B------:R-:W-:Y:S01]  /*19a0*/  FSETP.GEU.AND P2, PT, |R2|.reuse, 1.175494350822287508e-38, PT ;  /* 0x008000000200780b */ /* 0x040fe20003f4e200 */
[----:B------:R-:W-:Y:S01]  /*19b0*/  FFMA R14, R13, R17, R14 ;  /* 0x000000110d0e7223 */ /* 0x000fe2000000000e */
[----:B------:R-:W-:-:S04]  /*19c0*/  FSETP.GT.AND P0, PT, |R2|, 8.50705917302346158658e+37, PT ;  /* 0x7e8000000200780b */ /* 0x000fc80003f04200 */
[----:B------:R-:W2:Y:S01]  /*19d0*/  SHFL.BFLY PT, R11, R14, 0x8, 0x1f ;  /* 0x0d001f000e0b7f89 */ /* 0x000ea200000e0000 */
[----:B0-----:R-:W-:Y:S01]  /*19e0*/  FMUL R13, R16, R9 ;  /* 0x00000009100d7220 */ /* 0x001fe20000400000 */
[----:B------:R-:W-:-:S04]  /*19f0*/  FMUL R9, R2, 0.25 ;  /* 0x3e80000002097820 */ /* 0x000fc80000400000 */
[----:B------:R-:W-:Y:S02]  /*1a00*/  FSEL R13, R13, RZ, P1 ;  /* 0x000000ff0d0d7208 */ /* 0x000fe40000800000 */
[----:B------:R-:W-:Y:S02]  /*1a10*/  FSEL R16, R9, R2, P0 ;  /* 0x0000000209107208 */ /* 0x000fe40000000000 */
[----:B------:R-:W-:Y:S01]  /*1a20*/  FSETP.NEU.AND P1, PT, R2, RZ, PT ;  /* 0x000000ff0200720b */ /* 0x000fe20003f2d000 */
[----:B-1----:R-:W-:Y:S02]  /*1a30*/  FADD R12, -R15, R12 ;  /* 0x0000000c0f0c7221 */ /* 0x002fe40000000100 */
[----:B------:R-:W-:Y:S02]  /*1a40*/  @!P2 FMUL R16, R16, 16777216 ;  /* 0x4b8000001010a820 */ /* 0x000fe40000400000 */
[C---:B------:R-:W-:Y:S01]  /*1a50*/  FFMA R15, R12.reuse, R13, R15 ;  /* 0x0000000d0c0f7223 */ /* 0x040fe2000000000f */
[----:B------:R-:W-:-:S03]  /*1a60*/  FMUL R17, R12, R12 ;  /* 0x0000000c0c117220 */ /* 0x000fc60000400000 */
[----:B------:R-:W0:Y:S01]  /*1a70*/  MUFU.RCP R16, R16 ;  /* 0x0000001000107308 */ /* 0x000e220000001000 */
[----:B------:R-:W-:Y:S01]  /*1a80*/  FMUL R17, R10, R17 ;  /* 0x000000110a117220 */ /* 0x000fe20000400000 */
[----:B--2---:R-:W-:Y:S01]  /*1a90*/  FADD R14, R14, R11 ;  /* 0x0000000b0e0e7221 */ /* 0x004fe20000000000 */
[----:B------:R-:W1:Y:S01]  /*1aa0*/  SHFL.BFLY PT, R10, R15, 0x4, 0x1f ;  /* 0x0c801f000f0a7f89 */ /* 0x000e6200000e0000 */
[----:B------:R-:W-:Y:S01]  /*1ab0*/  FSEL R11, R4, R3, P0 ;  /* 0x00000003040b7208 */ /* 0x000fe20000000000 */
[----:B------:R-:W-:Y:S01]  /*1ac0*/  FADD R4, R2, R2 ;  /* 0x0000000202047221 */ /* 0x000fe20000000000 */
[----:B------:R-:W-:-:S03]  /*1ad0*/  FFMA R14, R13, R17, R14 ;  /* 0x000000110d0e7223 */ /* 0x000fc6000000000e */
[----:B------:R-:W-:Y:S01]  /*1ae0*/  @!P2 FMUL R11, R11, 16777216 ;  /* 0x4b8000000b0ba820 */ /* 0x000fe20000400000 */
[C---:B------:R-:W-:Y:S01]  /*1af0*/  FSETP.GEU.AND P2, PT, |R4|.reuse, 1.175494350822287508e-38, PT ;  /* 0x008000000400780b */ /* 0x040fe20003f4e200 */
[----:B------:R-:W2:Y:S01]  /*1b00*/  SHFL.BFLY PT, R13, R14, 0x4, 0x1f ;  /* 0x0c801f000e0d7f89 */ /* 0x000ea200000e0000 */
[----:B------:R-:W-:Y:S01]  /*1b10*/  FSETP.GT.AND P0, PT, |R4|, 8.50705917302346158658e+37, PT ;  /* 0x7e8000000400780b */ /* 0x000fe20003f04200 */
[----:B0-----:R-:W-:Y:S01]  /*1b20*/  FMUL R12, R16, R11 ;  /* 0x0000000b100c7220 */ /* 0x001fe20000400000 */
[----:B------:R-:W-:-:S04]  /*1b30*/  FMUL R11, R4, 0.25 ;  /* 0x3e800000040b7820 */ /* 0x000fc80000400000 */
[----:B------:R-:W-:Y:S02]  /*1b40*/  FSEL R12, R12, RZ, P1 ;  /* 0x000000ff0c0c7208 */ /* 0x000fe40000800000 */
[----:B------:R-:W-:Y:S01]  /*1b50*/  FSEL R17, R11, R4, P0 ;  /* 0x000000040b117208 */ /* 0x000fe20000000000 */
[----:B-1----:R-:W-:-:S04]  /*1b60*/  FADD R10, -R15, R10 ;  /* 0x0000000a0f0a7221 */ /* 0x002fc80000000100 */
[----:B------:R-:W-:Y:S01]  /*1b70*/  @!P2 FMUL R17, R17, 16777216 ;  /* 0x4b8000001111a820 */ /* 0x000fe20000400000 */
[C---:B------:R-:W-:Y:S01]  /*1b80*/  FFMA R15, R10.reuse, R12, R15 ;  /* 0x0000000c0a0f7223 */ /* 0x040fe2000000000f */
[----:B------:R-:W-:-:S04]  /*1b90*/  FMUL R10, R10, R10 ;  /* 0x0000000a0a0a7220 */ /* 0x000fc80000400000 */
[----:B------:R-:W0:Y:S01]  /*1ba0*/  MUFU.RCP R17, R17 ;  /* 0x0000001100117308 */ /* 0x000e220000001000 */
[----:B--2---:R-:W-:Y:S01]  /*1bb0*/  FADD R13, R14, R13 ;  /* 0x0000000d0e0d7221 */ /* 0x004fe20000000000 */
[----:B------:R-:W-:Y:S01]  /*1bc0*/  FMUL R10, R3, R10 ;  /* 0x0000000a030a7220 */ /* 0x000fe20000400000 */
[----:B------:R-:W1:Y:S01]  /*1bd0*/  SHFL.BFLY PT, R16, R15, 0x2, 0x1f ;  /* 0x0c401f000f107f89 */ /* 0x000e6200000e0000 */
[----:B------:R-:W-:Y:S02]  /*1be0*/  FADD R3, R4, R4 ;  /* 0x0000000404037221 */ /* 0x000fe40000000000 */
[----:B------:R-:W-:Y:S01]  /*1bf0*/  FFMA R10, R12, R10, R13 ;  /* 0x0000000a0c0a7223 */ /* 0x000fe2000000000d */
[----:B------:R-:W-:Y:S01]  /*1c00*/  FSEL R12, R9, R2, P0 ;  /* 0x00000002090c7208 */ /* 0x000fe20000000000 */
[C---:B------:R-:W-:Y:S01]  /*1c10*/  FMUL R14, R3.reuse, 0.25 ;  /* 0x3e800000030e7820 */ /* 0x040fe20000400000 */
[----:B------:R-:W-:Y:S02]  /*1c20*/  FSETP.NEU.AND P0, PT, R4, RZ, PT ;  /* 0x000000ff0400720b */ /* 0x000fe40003f0d000 */
[----:B------:R-:W2:Y:S01]  /*1c30*/  SHFL.BFLY PT, R9, R10, 0x2, 0x1f ;  /* 0x0c401f000a097f89 */ /* 0x000ea200000e0000 */
[----:B------:R-:W-:Y:S01]  /*1c40*/  @!P2 FMUL R12, R12, 16777216 ;  /* 0x4b8000000c0ca820 */ /* 0x000fe20000400000 */
[----:B------:R-:W-:-:S02]  /*1c50*/  FSETP.GEU.AND P1, PT, |R3|, 1.175494350822287508e-38, PT ;  /* 0x008000000300780b */ /* 0x000fc40003f2e200 */
[----:B------:R-:W-:Y:S01]  /*1c60*/  LOP3.LUT P2, RZ, R35, 0x1f, RZ, 0xc0, !PT ;  /* 0x0000001f23ff7812 */ /* 0x000fe2000784c0ff */
[----:B0-----:R-:W-:-:S05]  /*1c70*/  FMUL R12, R17, R12 ;  /* 0x0000000c110c7220 */ /* 0x001fca0000400000 */
[----:B------:R-:W-:Y:S02]  /*1c80*/  FSEL R12, R12, RZ, P0 ;  /* 0x000000ff0c0c7208 */ /* 0x000fe40000000000 */
[----:B------:R-:W-:Y:S01]  /*1c90*/  FSETP.GT.AND P0, PT, |R3|, 8.50705917302346158658e+37, PT ;  /* 0x7e8000000300780b */ /* 0x000fe20003f04200 */
[----:B-1----:R-:W-:-:S03]  /*1ca0*/  FADD R16, -R15, R16 ;  /* 0x000000100f107221 */ /* 0x002fc60000000100 */
[----:B------:R-:W-:Y:S01]  /*1cb0*/  FSEL R14, R14, R3, P0 ;  /* 0x000000030e0e7208 */ /* 0x000fe20000000000 */
[----:B------:R-:W-:Y:S01]  /*1cc0*/  @!P2 STS [R36+0x20], R3 ;  /* 0x000020032400a388 */ /* 0x000fe20000000800 */
[----:B------:R-:W-:Y:S01]  /*1cd0*/  FSEL R11, R11, R4, P0 ;  /* 0x000000040b0b7208 */ /* 0x000fe20000000000 */
[C---:B------:R-:W-:Y:S01]  /*1ce0*/  FFMA R15, R16.reuse, R12, R15 ;  /* 0x0000000c100f7223 */ /* 0x040fe2000000000f */
[----:B------:R-:W-:Y:S01]  /*1cf0*/  FMUL R13, R16, R16 ;  /* 0x00000010100d7220 */ /* 0x000fe20000400000 */
[----:B------:R-:W-:Y:S01]  /*1d00*/  @!P1 FMUL R14, R14, 16777216 ;  /* 0x4b8000000e0e9820 */ /* 0x000fe20000400000 */
[----:B------:R-:W-:Y:S01]  /*1d10*/  FSETP.NEU.AND P0, PT, R3, RZ, PT ;  /* 0x000000ff0300720b */ /* 0x000fe20003f0d000 */
[----:B--2---:R-:W-:Y:S01]  /*1d20*/  FADD R9, R10, R9 ;  /* 0x000000090a097221 */ /* 0x004fe20000000000 */
[----:B------:R-:W-:Y:S01]  /*1d30*/  FMUL R13, R2, R13 ;  /* 0x0000000d020d7220 */ /* 0x000fe20000400000 */
[----:B------:R-:W-:Y:S01]  /*1d40*/  @!P1 FMUL R11, R11, 16777216 ;  /* 0x4b8000000b0b9820 */ /* 0x000fe20000400000 */
[----:B------:R-:W0:Y:S01]  /*1d50*/  SHFL.BFLY PT, R2, R15, 0x1, 0x1f ;  /* 0x0c201f000f027f89 */ /* 0x000e2200000e0000 */
[----:B------:R-:W1:Y:S01]  /*1d60*/  MUFU.RCP R14, R14 ;  /* 0x0000000e000e7308 */ /* 0x000e620000001000 */
[----:B------:R-:W-:Y:S01]  /*1d70*/  FFMA R9, R12, R13, R9 ;  /* 0x0000000d0c097223 */ /* 0x000fe20000000009 */
[----:B------:R-:W-:-:S04]  /*1d80*/  ISETP.GE.AND P1, PT, R35, 0x4, PT ;  /* 0x000000042300780c */ /* 0x000fc80003f26270 */
[----:B------:R-:W2:Y:S01]  /*1d90*/  SHFL.BFLY PT, R10, R9, 0x1, 0x1f ;  /* 0x0c201f00090a7f89 */ /* 0x000ea200000e0000 */
[----:B-1----:R-:W-:-:S05]  /*1da0*/  FMUL R11, R14, R11 ;  /* 0x0000000b0e0b7220 */ /* 0x002fca0000400000 */
[----:B------:R-:W-:Y:S01]  /*1db0*/  FSEL R11, R11, RZ, P0 ;  /* 0x000000ff0b0b7208 */ /* 0x000fe20000000000 */
[----:B0-----:R-:W-:-:S04]  /*1dc0*/  FADD R2, -R15, R2 ;  /* 0x000000020f027221 */ /* 0x001fc80000000100 */
[C---:B------:R-:W-:Y:S01]  /*1dd0*/  FMUL R13, R2.reuse, R2 ;  /* 0x00000002020d7220 */ /* 0x040fe20000400000 */
[----:B------:R-:W-:Y:S01]  /*1de0*/  FFMA R15, R2, R11, R15 ;  /* 0x0000000b020f7223 */ /* 0x000fe2000000000f */
[----:B--2---:R-:W-:Y:S02]  /*1df0*/  FADD R10, R9, R10 ;  /* 0x0000000a090a7221 */ /* 0x004fe40000000000 */
[----:B------:R-:W-:Y:S02]  /*1e00*/  FMUL R13, R4, R13 ;  /* 0x0000000d040d7220 */ /* 0x000fe40000400000 */
[----:B------:R-:W-:Y:S02]  /*1e10*/  @!P2 STS [R36], R15 ;  /* 0x0000000f2400a388 */ /* 0x000fe40000000800 */
[----:B------:R-:W-:-:S05]  /*1e20*/  FFMA R17, R11, R13, R10 ;  /* 0x0000000d0b117223 */ /* 0x000fca000000000a */
[----:B------:R-:W-:Y:S04]  /*1e30*/  @!P2 STS [R36+0x10], R17 ;  /* 0x000010112400a388 */ /* 0x000fe80000000800 */
[----:B------:R-:W-:Y:S06]  /*1e40*/  BAR.SYNC.DEFER_BLOCKING 0x0 ;  /* 0x0000000000007b1d */ /* 0x000fec0000010000 */
[----:B------:R-:W0:Y:S04]  /*1e50*/  @!P1 LDS R8, [R35.X4+0x20] ;  /* 0x0000200023089984 */ /* 0x000e280000004800 */
[----:B------:R-:W1:Y:S04]  /*1e60*/  @!P1 LDS R5, [R35.X4] ;  /* 0x0000000023059984 */ /* 0x000e680000004800 */
[----:B------:R-:W2:Y:S04]  /*1e70*/  @!P1 LDS R6, [R35.X4+0x10] ;  /* 0x0000100023069984 */ /* 0x000ea80000004800 */
[----:B0-----:R-:W0:Y:S04]  /*1e80*/  SHFL.BFLY PT, R9, R8, 0x2, 0x1f ;  /* 0x0c401f0008097f89 */ /* 0x001e2800000e0000 */
[----:B-1----:R-:W1:Y:S04]  /*1e90*/  SHFL.BFLY PT, R10, R5, 0x2, 0x1f ;  /* 0x0c401f00050a7f89 */ /* 0x002e6800000e0000 */
[----:B--2---:R-:W2:Y:S01]  /*1ea0*/  SHFL.BFLY PT, R3, R6, 0x2, 0x1f ;  /* 0x0c401f0006037f89 */ /* 0x004ea200000e0000 */
[----:B0-----:R-:W-:-:S04]  /*1eb0*/  FADD R2, R8, R9 ;  /* 0x0000000908027221 */ /* 0x001fc80000000000 */
[C---:B------:R-:W-:Y:S01]  /*1ec0*/  FMUL R11, R2.reuse, 0.25 ;  /* 0x3e800000020b7820 */ /* 0x040fe20000400000 */
[C---:B------:R-:W-:Y:S01]  /*1ed0*/  FSETP.GEU.AND P3, PT, |R2|.reuse, 1.175494350822287508e-38, PT ;  /* 0x008000000200780b */ /* 0x040fe20003f6e200 */
[----:B------:R-:W0:Y:S01]  /*1ee0*/  SHFL.BFLY PT, R13, R2, 0x1, 0x1f ;  /* 0x0c201f00020d7f89 */ /* 0x000e2200000e0000 */
[----:B------:R-:W-:Y:S01]  /*1ef0*/  FSETP.GT.AND P0, PT, |R2|, 8.50705917302346158658e+37, PT ;  /* 0x7e8000000200780b */ /* 0x000fe20003f04200 */
[----:B-1----:R-:W-:Y:S01]  /*1f00*/  FADD R10, -R5, R10 ;  /* 0x0000000a050a7221 */ /* 0x002fe20000000100 */
[----:B--2---:R-:W-:Y:S02]  /*1f10*/  FADD R3, R6, R3 ;  /* 0x0000000306037221 */ /* 0x004fe40000000000 */
[----:B------:R-:W-:-:S07]  /*1f20*/  FSEL R11, R11, R2, P0 ;  /* 0x000000020b0b7208 */ /* 0x000fce0000000000 */
[----:B------:R-:W-:Y:S02]  /*1f30*/  @!P3 FMUL R11, R11, 16777216 ;  /* 0x4b8000000b0bb820 */ /* 0x000fe40000400000 */
[----:B------:R-:W-:Y:S01]  /*1f40*/  @P0 FMUL R9, R9, 0.25 ;  /* 0x3e80000009090820 */ /* 0x000fe20000400000 */
[C---:B------:R-:W-:Y:S01]  /*1f50*/  FSETP.NEU.AND P0, PT, R2.reuse, RZ, PT ;  /* 0x000000ff0200720b */ /* 0x040fe20003f0d000 */
[----:B------:R-:W1:Y:S02]  /*1f60*/  MUFU.RCP R12, R11 ;  /* 0x0000000b000c7308 */ /* 0x000e640000001000 */
[----:B------:R-:W-:Y:S01]  /*1f70*/  @!P3 FMUL R9, R9, 16777216 ;  /* 0x4b8000000909b820 */ /* 0x000fe20000400000 */
[----:B0-----:R-:W-:-:S04]  /*1f80*/  FADD R4, R2, R13 ;  /* 0x0000000d02047221 */ /* 0x001fc80000000000 */
[C---:B------:R-:W-:Y:S01]  /*1f90*/  FMUL R15, R4.reuse, 0.25 ;  /* 0x3e800000040f7820 */ /* 0x040fe20000400000 */
[----:B------:R-:W-:Y:S01]  /*1fa0*/  FSETP.GEU.AND P3, PT, |R4|, 1.175494350822287508e-38, PT ;  /* 0x008000000400780b */ /* 0x000fe20003f6e200 */
[----:B-1----:R-:W-:Y:S01]  /*1fb0*/  FMUL R12, R12, R9 ;  /* 0x000000090c0c7220 */ /* 0x002fe20000400000 */
[----:B------:R-:W-:-:S04]  /*1fc0*/  FMUL R9, R10, R10 ;  /* 0x0000000a0a097220 */ /* 0x000fc80000400000 */
[----:B------:R-:W-:Y:S01]  /*1fd0*/  FSEL R12, R12, RZ, P0 ;  /* 0x000000ff0c0c7208 */ /* 0x000fe20000000000 */
[----:B------:R-:W-:Y:S01]  /*1fe0*/  FMUL R9, R8, R9 ;  /* 0x0000000908097220 */ /* 0x000fe20000400000 */
[----:B------:R-:W-:-:S03]  /*1ff0*/  FSETP.GT.AND P0, PT, |R4|, 8.50705917302346158658e+37, PT ;  /* 0x7e8000000400780b */ /* 0x000fc60003f04200 */
[----:B------:R-:W-:Y:S01]  /*2000*/  FFMA R5, R10, R12, R5 ;  /* 0x0000000c0a057223 */ /* 0x000fe20000000005 */
[----:B------:R-:W-:Y:S01]  /*2010*/  FSEL R15, R15, R4, P0 ;  /* 0x000000040f0f7208 */ /* 0x000fe20000000000 */
[----:B------:R-:W-:-:S03]  /*2020*/  FFMA R3, R12, R9, R3 ;  /* 0x000000090c037223 */ /* 0x000fc60000000003 */
[----:B------:R-:W0:Y:S01]  /*2030*/  SHFL.BFLY PT, R6, R5, 0x1, 0x1f ;  /* 0x0c201f0005067f89 */ /* 0x000e2200000e0000 */
[----:B------:R-:W-:-:S03]  /*2040*/  @!P3 FMUL R15, R15, 16777216 ;  /* 0x4b8000000f0fb820 */ /* 0x000fc60000400000 */
[----:B------:R-:W1:Y:S01]  /*2050*/  SHFL.BFLY PT, R10, R3, 0x1, 0x1f ;  /* 0x0c201f00030a7f89 */ /* 0x000e6200000e0000 */
[----:B------:R-:W2:Y:S01]  /*2060*/  MUFU.RCP R8, R15 ;  /* 0x0000000f00087308 */ /* 0x000ea20000001000 */
[----:B------:R-:W-:Y:S01]  /*2070*/  @P0 FMUL R13, R13, 0.25 ;  /* 0x3e8000000d0d0820 */ /* 0x000fe20000400000 */
[----:B------:R-:W-:-:S03]  /*2080*/  LOP3.LUT P0, RZ, R35, 0x3, RZ, 0xc0, !PT ;  /* 0x0000000323ff7812 */ /* 0x000fc6000780c0ff */
[----:B------:R-:W-:Y:S01]  /*2090*/  @!P3 FMUL R13, R13, 16777216 ;  /* 0x4b8000000d0db820 */ /* 0x000fe20000400000 */
[----:B------:R-:W-:Y:S02]  /*20a0*/  FSETP.NEU.AND P3, PT, R4, RZ, PT ;  /* 0x000000ff0400720b */ /* 0x000fe40003f6d000 */
[----:B------:R-:W-:Y:S01]  /*20b0*/  ISETP.LT.AND P0, PT, R35, 0x4, !P0 ;  /* 0x000000042300780c */ /* 0x000fe20004701270 */
[----:B--2---:R-:W-:Y:S01]  /*20c0*/  FMUL R13, R8, R13 ;  /* 0x0000000d080d7220 */ /* 0x004fe20000400000 */
[----:B------:R-:W-:Y:S01]  /*20d0*/  IMAD.WIDE.U32 R8, R33, 0x8, RZ ;  /* 0x0000000821087825 */ /* 0x000fe200078e00ff */
[----:B0-----:R-:W-:-:S03]  /*20e0*/  FADD R6, -R5, R6 ;  /* 0x0000000605067221 */ /* 0x001fc60000000100 */
[----:B------:R-:W-:-:S07]  /*20f0*/  FSEL R13, R13, RZ, P3 ;  /* 0x000000ff0d0d7208 */ /* 0x000fce0001800000 */
[----:B------:R0:W-:Y:S01]  /*2100*/  @P0 STS [R35.X4+0x20], R4 ;  /* 0x0000200423000388 */ /* 0x0001e20000004800 */
[----:B------:R-:W-:Y:S01]  /*2110*/  FMUL R11, R6, R6 ;  /* 0x00000006060b7220 */ /* 0x000fe20000400000 */
[----:B-1----:R-:W-:Y:S01]  /*2120*/  FADD R10, R3, R10 ;  /* 0x0000000a030a7221 */ /* 0x002fe20000000000 */
[----:B------:R-:W-:Y:S01]  /*2130*/  IADD3 R20, P3, R8, c[0x0][0x170], RZ ;  /* 0x00005c0008147a10 */ /* 0x000fe20007f7e0ff */
[----:B------:R-:W-:Y:S01]  /*2140*/  FFMA R6, R6, R13, R5 ;  /* 0x0000000d06067223 */ /* 0x000fe20000000005 */
[----:B------:R-:W-:Y:S02]  /*2150*/  FMUL R11, R2, R11 ;  /* 0x0000000b020b7220 */ /* 0x000fe40000400000 */
[----:B------:R-:W-:Y:S02]  /*2160*/  IADD3.X R21, R9, c[0x0][0x174], RZ, P3, !PT ;  /* 0x00005d0009157a10 */ /* 0x000fe40001ffe4ff */
[----:B------:R-:W-:Y:S01]  /*2170*/  FFMA R12, R13, R11, R10 ;  /* 0x0000000b0d0c7223 */ /* 0x000fe2000000000a */
[----:B------:R-:W-:Y:S04]  /*2180*/  @P0 STS [R35.X4], R6 ;  /* 0x0000000623000388 */ /* 0x000fe80000004800 */
[----:B------:R1:W-:Y:S04]  /*2190*/  @P0 STS [R35.X4+0x10], R12 ;  /* 0x0000100c23000388 */ /* 0x0003e80000004800 */
[----:B------:R-:W-:Y:S01]  /*21a0*/  BAR.SYNC.DEFER_BLOCKING 0x0 ;  /* 0x0000000000007b1d */ /* 0x000fe20000010000 */
[----:B------:R-:W-:-:S02]  /*21b0*/  PLOP3.LUT P3, PT, PT, PT, UP1, 0x80, 0x0 ;  /* 0x000000000000781c */ /* 0x000fc40003f6f018 */
[----:B------:R-:W-:Y:S01]  /*21c0*/  IADD3 R23, R23, 0x200, RZ ;  /* 0x0000020017177810 */ /* 0x000fe20007ffe0ff */
[----:B------:R-:W-:-:S04]  /*21d0*/  CS2R R2, SRZ ;  /* 0x0000000000027805 */ /* 0x000fc8000001ff00 */
[----:B------:R-:W-:Y:S01]  /*21e0*/  IMAD.WIDE R18, R23, R34, c[0x0][0x1a0] ;  /* 0x0000680017127625 */ /* 0x000fe200078e0222 */
[----:B0-----:R-:W2:Y:S04]  /*21f0*/  LDG.E.EL.64 R4, [R20.64+0x4800] ;  /* 0x0048000c14047981 */ /* 0x001ea8000c2e1b00 */
[----:B------:R-:W3:Y:S04]  /*2200*/  LDG.E.EL.64 R16, [R20.64+0x6000] ;  /* 0x0060000c14107981 */ /* 0x000ee8000c2e1b00 */
[----:B-1----:R-:W4:Y:S04]  /*2210*/  LDG.E.EL.128 R12, [R30.64+0x9000] ;  /* 0x0090000c1e0c7981 */ /* 0x002f28000c2e1d00 */
[----:B------:R0:W5:Y:S04]  /*2220*/  @!P3 LDG.E.EF.64 R2, [R18.64] ;  /* 0x0000000c1202b981 */ /* 0x000168000c0e1b00 */
[----:B------:R-:W5:Y:S04]  /*2230*/  LDG.E.EL.128 R8, [R30.64+0xc000] ;  /* 0x00c0000c1e087981 */ /* 0x000f68000c2e1d00 */
[----:B------:R-:W1:Y:S04]  /*2240*/  LDS R6, [0x10] ;  /* 0x00001000ff067984 */ /* 0x000e680000000800 */
[----:B------:R-:W0:Y:S01]  /*2250*/  LDS R22, [RZ] ;  /* 0x00000000ff167984 */ /* 0x000e220000000800 */
[----:B------:R-:W-:-:S04]  /*2260*/  IMAD.MOV.U32 R25, RZ, RZ, 0x39aaaaab ;  /* 0x39aaaaabff197424 */ /* 0x000fc800078e00ff */
[----:B-1----:R-:W-:-:S04]  /*2270*/  FFMA R6, R6, R25, 9.9999999747524270788e-07 ;  /* 0x358637bd06067423 */ /* 0x002fc80000000019 */
[----:B------:R-:W1:Y:S01]  /*2280*/  MUFU.RSQ R24, R6 ;  /* 0x0000000600187308 */ /* 0x000e620000001400 */
[----:B0-----:R-:W0:Y:S08]  /*2290*/  R2UR UR4, R22 ;  /* 0x00000000160473c2 */ /* 0x001e3000000e0000 */
[----:B-1----:R1:W0:Y:S01]  /*22a0*/  R2UR UR5, R24 ;  /* 0x00000000180573c2 */ /* 0x00222200000e0000 */
[----:B------:R-:W-:-:S02]  /*22b0*/  PLOP3.LUT P3, PT, PT, PT, UP1, 0x80, 0x0 ;  /* 0x000000000000781c */ /* 0x000fc40003f6f018 */
[----:B------:R-:W-:Y:S02]  /*22c0*/  PLOP3.LUT P4, PT, PT, PT, UP1, 0x80, 0x0 ;  /* 0x000000000000781c */ /* 0x000fe40003f8f018 */
[----:B-1----:R-:W-:Y:S02]  /*22d0*/  IADD3 R24, R0, 0x200, RZ ;  /* 0x0000020000187810 */ /* 0x002fe40007ffe0ff */
[----:B--2---:R-:W-:Y:S01]  /*22e0*/  PRMT R6, R4, 0x7632, R6 ;  /* 0x0000763204067816 */ /* 0x004fe20000000006 */
[----:B------:R-:W-:Y:S02]  /*22f0*/  IMAD.U32 R19, R5, 0x10000, RZ ;  /* 0x0001000005137824 */ /* 0x000fe400078e00ff */
[C---:B---3--:R-:W-:Y:S01]  /*2300*/  IMAD.U32 R27, R17.reuse, 0x10000, RZ ;  /* 0x00010000111b7824 */ /* 0x048fe200078e00ff */
[----:B------:R-:W-:Y:S01]  /*2310*/  PRMT R17, R17, 0x7632, R17 ;  /* 0x0000763211117816 */ /* 0x000fe20000000011 */
[----:B------:R-:W-:Y:S01]  /*2320*/  IMAD.U32 R6, R6, 0x10000, RZ ;  /* 0x0001000006067824 */ /* 0x000fe200078e00ff */
[----:B------:R-:W-:Y:S01]  /*2330*/  PRMT R5, R5, 0x7632, R5 ;  /* 0x0000763205057816 */ /* 0x000fe20000000005 */
[----:B------:R-:W-:-:S02]  /*2340*/  IMAD.U32 R25, R16, 0x10000, RZ ;  /* 0x0001000010197824 */ /* 0x000fc400078e00ff */
[----:B------:R-:W-:Y:S01]  /*2350*/  IMAD.U32 R18, R17, 0x10000, RZ ;  /* 0x0001000011127824 */ /* 0x000fe200078e00ff */
[----:B----4-:R-:W-:Y:S01]  /*2360*/  FADD R13, R13, R6 ;  /* 0x000000060d0d7221 */ /* 0x010fe20000000000 */
[----:B------:R-:W-:Y:S01]  /*2370*/  IMAD.U32 R17, R4, 0x10000, RZ ;  /* 0x0001000004117824 */ /* 0x000fe200078e00ff */
[----:B------:R-:W-:Y:S01]  /*2380*/  PRMT R16, R16, 0x7632, R16 ;  /* 0x0000763210107816 */ /* 0x000fe20000000010 */
[C---:B-----5:R-:W-:Y:S01]  /*2390*/  IMAD.U32 R4, R2.reuse, 0x10000, RZ ;  /* 0x0001000002047824 */ /* 0x060fe200078e00ff */
[----:B------:R-:W-:Y:S01]  /*23a0*/  PRMT R2, R2, 0x7632, R2 ;  /* 0x0000763202027816 */ /* 0x000fe20000000002 */
[----:B------:R-:W-:Y:S01]  /*23b0*/  IMAD.U32 R6, R5, 0x10000, RZ ;  /* 0x0001000005067824 */ /* 0x000fe200078e00ff */
[C---:B------:R-:W-:Y:S01]  /*23c0*/  PRMT R5, R3.reuse, 0x7632, R5 ;  /* 0x0000763203057816 */ /* 0x040fe20000000005 */
[----:B------:R-:W-:Y:S02]  /*23d0*/  IMAD.U32 R16, R16, 0x10000, RZ ;  /* 0x0001000010107824 */ /* 0x000fe400078e00ff */
[----:B------:R-:W-:-:S02]  /*23e0*/  IMAD.U32 R3, R3, 0x10000, RZ ;  /* 0x0001000003037824 */ /* 0x000fc400078e00ff */
[----:B------:R-:W-:Y:S02]  /*23f0*/  IMAD.U32 R5, R5, 0x10000, RZ ;  /* 0x0001000005057824 */ /* 0x000fe400078e00ff */
[----:B------:R-:W-:Y:S01]  /*2400*/  IMAD.U32 R2, R2, 0x10000, RZ ;  /* 0x0001000002027824 */ /* 0x000fe200078e00ff */
[----:B0-----:R-:W-:Y:S01]  /*2410*/  FADD R4, R4, -UR4 ;  /* 0x8000000404047e21 */ /* 0x001fe20008000000 */
[----:B------:R-:W-:Y:S01]  /*2420*/  FADD R8, R8, R25 ;  /* 0x0000001908087221 */ /* 0x000fe20000000000 */
[----:B------:R-:W-:Y:S01]  /*2430*/  FADD R10, R10, R27 ;  /* 0x0000001b0a0a7221 */ /* 0x000fe20000000000 */
[----:B------:R-:W-:Y:S01]  /*2440*/  FADD R9, R9, R16 ;  /* 0x0000001009097221 */ /* 0x000fe20000000000 */
[----:B------:R-:W-:Y:S01]  /*2450*/  FADD R11, R11, R18 ;  /* 0x000000120b0b7221 */ /* 0x000fe20000000000 */
[----:B------:R-:W-:Y:S01]  /*2460*/  FADD R3, R3, -UR4 ;  /* 0x8000000403037e21 */ /* 0x000fe20008000000 */
[----:B------:R-:W-:Y:S01]  /*2470*/  FADD R5, R5, -UR4 ;  /* 0x8000000405057e21 */ /* 0x000fe20008000000 */
[----:B------:R-:W-:Y:S01]  /*2480*/  FADD R2, R2, -UR4 ;  /* 0x8000000402027e21 */ /* 0x000fe20008000000 */
[----:B------:R-:W-:Y:S01]  /*2490*/  FADD R12, R12, R17 ;  /* 0x000000110c0c7221 */ /* 0x000fe20000000000 */
[----:B------:R-:W-:Y:S01]  /*24a0*/  FMUL R17, R4, UR5 ;  /* 0x0000000504117c20 */ /* 0x000fe20008400000 */
[----:B------:R-:W-:Y:S01]  /*24b0*/  FADD R4, R15, R6 ;  /* 0x000000060f047221 */ /* 0x000fe20000000000 */
[----:B------:R-:W-:Y:S01]  /*24c0*/  FADD R14, R14, R19 ;  /* 0x000000130e0e7221 */ /* 0x000fe20000000000 */
[----:B------:R-:W-:Y:S01]  /*24d0*/  FADD R8, R8, 1 ;  /* 0x3f80000008087421 */ /* 0x000fe20000000000 */
[----:B------:R-:W-:Y:S01]  /*24e0*/  FADD R10, R10, 1 ;  /* 0x3f8000000a0a7421 */ /* 0x000fe20000000000 */
[----:B------:R-:W-:Y:S01]  /*24f0*/  FADD R9, R9, 1 ;  /* 0x3f80000009097421 */ /* 0x000fe20000000000 */
[----:B------:R-:W-:Y:S01]  /*2500*/  FADD R6, R11, 1 ;  /* 0x3f8000000b067421 */ /* 0x000fe20000000000 */
[----:B------:R-:W-:Y:S01]  /*2510*/  FMUL R5, R5, UR5 ;  /* 0x0000000505057c20 */ /* 0x000fe20008400000 */
[----:B------:R-:W-:Y:S01]  /*2520*/  FMUL R3, R3, UR5 ;  /* 0x0000000503037c20 */ /* 0x000fe20008400000 */
[----:B------:R-:W-:Y:S01]  /*2530*/  FMUL R2, R2, UR5 ;  /* 0x0000000502027c20 */ /* 0x000fe20008400000 */
[----:B------:R-:W-:Y:S01]  /*2540*/  FFMA R17, R17, R8, R12 ;  /* 0x0000000811117223 */ /* 0x000fe2000000000c */
[----:B------:R-:W-:Y:S01]  /*2550*/  FFMA R6, R5, R6, R4 ;  /* 0x0000000605067223 */ /* 0x000fe20000000004 */
[----:B------:R-:W-:Y:S01]  /*2560*/  FFMA R19, R3, R10, R14 ;  /* 0x0000000a03137223 */ /* 0x000fe2000000000e */
[----:B------:R-:W-:Y:S01]  /*2570*/  FFMA R18, R2, R9, R13 ;  /* 0x0000000902127223 */ /* 0x000fe2000000000d */
[----:B------:R-:W-:-:S03]  /*2580*/  IMAD.WIDE R26, R23, R34, c[0x0][0x1a8] ;  /* 0x00006a00171a7625 */ /* 0x000fc600078e0222 */
[----:B------:R-:W-:Y:S02]  /*2590*/  F2FP.BF16.PACK_AB R3, R6, R19 ;  /* 0x000000130603723e */ /* 0x000fe400000010ff */
[----:B------:R-:W-:-:S05]  /*25a0*/  F2FP.BF16.PACK_AB R2, R18, R17 ;  /* 0x000000111202723e */ /* 0x000fca00000010ff */
[----:B------:R0:W-:Y:S01]  /*25b0*/  @!P3 STG.E.64 [R26.64], R2 ;  /* 0x000000021a00b986 */ /* 0x0001e2000c101b0c */
[----:B------:R-:W-:Y:S01]  /*25c0*/  CS2R R4, SRZ ;  /* 0x0000000000047805 */ /* 0x000fe2000001ff00 */
[----:B------:R-:W-:Y:S02]  /*25d0*/  IMAD.WIDE R12, R24, R34, c[0x0][0x1a0] ;  /* 0x00006800180c7625 */ /* 0x000fe400078e0222 */
[----:B------:R-:W2:Y:S04]  /*25e0*/  LDG.E.EL.128 R8, [R30.64+0xc800] ;  /* 0x00c8000c1e087981 */ /* 0x000ea8000c2e1d00 */
[----:B------:R1:W3:Y:S04]  /*25f0*/  @!P4 LDG.E.EF.64 R4, [R12.64] ;  /* 0x0000000c0c04c981 */ /* 0x0002e8000c0e1b00 */
[----:B------:R-:W4:Y:S04]  /*2600*/  LDG.E.EL.64 R22, [R20.64+0x4c00] ;  /* 0x004c000c14167981 */ /* 0x000f28000c2e1b00 */
[----:B0-----:R-:W5:Y:S04]  /*2610*/  LDG.E.EL.64 R2, [R20.64+0x6400] ;  /* 0x0064000c14027981 */ /* 0x001f68000c2e1b00 */
[----:B-1----:R-:W2:Y:S01]  /*2620*/  LDG.E.EL.128 R12, [R30.64+0x9800] ;  /* 0x0098000c1e0c7981 */ /* 0x002ea2000c2e1d00 */
[----:B------:R-:W-:-:S02]  /*2630*/  FSETP.GT.AND P3, PT, R18, +INF , PT ;  /* 0x7f8000001200780b */ /* 0x000fc40003f64000 */
[----:B------:R-:W-:Y:S02]  /*2640*/  PLOP3.LUT P4, PT, PT, PT, UP1, 0x40, 0x0 ;  /* 0x000000000000781c */ /* 0x000fe40003f8e818 */
[C---:B-----5:R-:W-:Y:S01]  /*2650*/  PRMT R16, R3.reuse, 0x7632, R16 ;  /* 0x0000763203107816 */ /* 0x060fe20000000010 */
[----:B------:R-:W-:Y:S01]  /*2660*/  IMAD.U32 R29, R3, 0x10000, RZ ;  /* 0x00010000031d7824 */ /* 0x000fe200078e00ff */
[C---:B------:R-:W-:Y:S01]  /*2670*/  PRMT R3, R2.reuse, 0x7632, R3 ;  /* 0x0000763202037816 */ /* 0x040fe20000000003 */
[----:B------:R-:W-:Y:S02]  /*2680*/  IMAD.U32 R25, R2, 0x10000, RZ ;  /* 0x0001000002197824 */ /* 0x000fe400078e00ff */
[----:B------:R-:W-:Y:S02]  /*2690*/  IMAD.U32 R2, R16, 0x10000, RZ ;  /* 0x0001000010027824 */ /* 0x000fe400078e00ff */
[----:B------:R-:W-:Y:S02]  /*26a0*/  IMAD.U32 R16, R3, 0x10000, RZ ;  /* 0x0001000003107824 */ /* 0x000fe400078e00ff */
[--C-:B--2---:R-:W-:Y:S01]  /*26b0*/  FADD R11, R11, R2.reuse ;  /* 0x000000020b0b7221 */ /* 0x104fe20000000000 */
[----:B---3--:R-:W-:Y:S01]  /*26c0*/  PRMT R2, R4, 0x7632, R2 ;  /* 0x0000763204027816 */ /* 0x008fe20000000002 */
[--C-:B------:R-:W-:Y:S01]  /*26d0*/  FADD R9, R9, R16.reuse ;  /* 0x0000001009097221 */ /* 0x100fe20000000000 */
[----:B----4-:R-:W-:-:S03]  /*26e0*/  PRMT R16, R22, 0x7632, R16 ;  /* 0x0000763216107816 */ /* 0x010fc60000000010 */
[----:B------:R-:W-:Y:S02]  /*26f0*/  IMAD.U32 R3, R2, 0x10000, RZ ;  /* 0x0001000002037824 */ /* 0x000fe400078e00ff */
[----:B------:R-:W-:Y:S02]  /*2700*/  IMAD.U32 R27, R23, 0x10000, RZ ;  /* 0x00010000171b7824 */ /* 0x000fe400078e00ff */
[----:B------:R-:W-:Y:S01]  /*2710*/  IMAD.U32 R16, R16, 0x10000, RZ ;  /* 0x0001000010107824 */ /* 0x000fe200078e00ff */
[----:B------:R-:W-:Y:S01]  /*2720*/  FADD R3, R3, -UR4 ;  /* 0x8000000403037e21 */ /* 0x000fe20008000000 */
[----:B------:R-:W-:Y:S01]  /*2730*/  FADD R2, R14, R27 ;  /* 0x0000001b0e027221 */ /* 0x000fe20000000000 */
[----:B------:R-:W-:Y:S01]  /*2740*/  FADD R14, R9, 1 ;  /* 0x3f800000090e7421 */ /* 0x000fe20000000000 */
[----:B------:R-:W-:Y:S01]  /*2750*/  FADD R16, R13, R16 ;  /* 0x000000100d107221 */ /* 0x000fe20000000000 */
[----:B------:R-:W-:Y:S01]  /*2760*/  FMUL R3, R3, UR5 ;  /* 0x0000000503037c20 */ /* 0x000fe20008400000 */
[----:B------:R-:W-:-:S03]  /*2770*/  IMAD.U32 R13, R5, 0x10000, RZ ;  /* 0x00010000050d7824 */ /* 0x000fc600078e00ff */
[----:B------:R-:W-:Y:S01]  /*2780*/  FFMA R14, R3, R14, R16 ;  /* 0x0000000e030e7223 */ /* 0x000fe20000000010 */
[----:B------:R-:W-:Y:S01]  /*2790*/  FSEL R3, R18, +INF , !P3 ;  /* 0x7f80000012037808 */ /* 0x000fe20005800000 */
[----:B------:R-:W-:Y:S01]  /*27a0*/  FADD R10, R10, R29 ;  /* 0x0000001d0a0a7221 */ /* 0x000fe20000000000 */
[----:B------:R-:W-:Y:S01]  /*27b0*/  FADD R13, R13, -UR4 ;  /* 0x800000040d0d7e21 */ /* 0x000fe20008000000 */
[----:B------:R-:W-:Y:S01]  /*27c0*/  PLOP3.LUT P3, PT, PT, PT, UP1, 0x80, 0x0 ;  /* 0x000000000000781c */ /* 0x000fe20003f6f018 */
[--C-:B------:R-:W-:Y:S01]  /*27d0*/  FADD R8, R8, R25.reuse ;  /* 0x0000001908087221 */ /* 0x100fe20000000000 */
[----:B------:R-:W-:Y:S01]  /*27e0*/  FSEL R3, R3, +INF , P4 ;  /* 0x7f80000003037808 */ /* 0x000fe20002000000 */
[----:B------:R-:W-:Y:S01]  /*27f0*/  FMUL R13, R13, UR5 ;  /* 0x000000050d0d7c20 */ /* 0x000fe20008400000 */
[----:B------:R-:W-:Y:S01]  /*2800*/  PRMT R25, R23, 0x7632, R25 ;  /* 0x0000763217197816 */ /* 0x000fe20000000019 */
[----:B------:R-:W-:Y:S01]  /*2810*/  FADD R10, R10, 1 ;  /* 0x3f8000000a0a7421 */ /* 0x000fe20000000000 */
[----:B------:R-:W-:Y:S01]  /*2820*/  IMAD.U32 R4, R4, 0x10000, RZ ;  /* 0x0001000004047824 */ /* 0x000fe200078e00ff */
[----:B------:R-:W-:Y:S01]  /*2830*/  FSETP.GEU.AND P4, PT, R3, R14, PT ;  /* 0x0000000e0300720b */ /* 0x000fe20003f8e000 */
[----:B------:R-:W-:Y:S01]  /*2840*/  IMAD.U32 R23, R22, 0x10000, RZ ;  /* 0x0001000016177824 */ /* 0x000fe200078e00ff */
[----:B------:R-:W-:Y:S01]  /*2850*/  FFMA R13, R13, R10, R2 ;  /* 0x0000000a0d0d7223 */ /* 0x000fe20000000002 */
[----:B------:R-:W-:Y:S01]  /*2860*/  IMAD.U32 R22, R25, 0x10000, RZ ;  /* 0x0001000019167824 */ /* 0x000fe200078e00ff */
[----:B------:R-:W-:Y:S01]  /*2870*/  FADD R4, R4, -UR4 ;  /* 0x8000000404047e21 */ /* 0x000fe20008000000 */
[----:B------:R-:W-:-:S02]  /*2880*/  FSETP.NAN.AND P5, PT, R3, R3, PT ;  /* 0x000000030300720b */ /* 0x000fc40003fa8000 */
[----:B------:R-:W-:Y:S02]  /*2890*/  FSEL R2, R3, R14, !P4 ;  /* 0x0000000e03027208 */ /* 0x000fe40006000000 */
[----:B------:R-:W-:Y:S01]  /*28a0*/  FSETP.GT.AND P4, PT, R17, +INF , PT ;  /* 0x7f8000001100780b */ /* 0x000fe20003f84000 */
[----:B------:R-:W-:Y:S01]  /*28b0*/  FADD R9, R15, R22 ;  /* 0x000000160f097221 */ /* 0x000fe20000000000 */
[----:B------:R-:W-:Y:S01]  /*28c0*/  PRMT R5, R5, 0x7632, R5 ;  /* 0x0000763205057816 */ /* 0x000fe20000000005 */
[----:B------:R-:W-:Y:S01]  /*28d0*/  FADD R12, R12, R23 ;  /* 0x000000170c0c7221 */ /* 0x000fe20000000000 */
[----:B------:R-:W-:Y:S01]  /*28e0*/  FMUL R15, R4, UR5 ;  /* 0x00000005040f7c20 */ /* 0x000fe20008400000 */
[----:B------:R-:W-:Y:S01]  /*28f0*/  FADD R8, R8, 1 ;  /* 0x3f80000008087421 */ /* 0x000fe20000000000 */
[----:B------:R-:W-:Y:S02]  /*2900*/  @!P3 FSEL R3, R3, R2, P5 ;  /* 0x000000020303b208 */ /* 0x000fe40002800000 */
[----:B------:R-:W-:-:S02]  /*2910*/  PLOP3.LUT P3, PT, PT, PT, UP1, 0x40, 0x0 ;  /* 0x000000000000781c */ /* 0x000fc40003f6e818 */
[----:B------:R-:W-:Y:S01]  /*2920*/  FSEL R2, R17, +INF , !P4 ;  /* 0x7f80000011027808 */ /* 0x000fe20006000000 */
[----:B------:R-:W-:Y:S01]  /*2930*/  FFMA R15, R15, R8, R12 ;  /* 0x000000080f0f7223 */ /* 0x000fe2000000000c */
[----:B------:R-:W-:Y:S01]  /*2940*/  IMAD.U32 R5, R5, 0x10000, RZ ;  /* 0x0001000005057824 */ /* 0x000fe200078e00ff */
[----:B------:R-:W-:Y:S02]  /*2950*/  PLOP3.LUT P4, PT, PT, PT, UP1, 0x80, 0x0 ;  /* 0x000000000000781c */ /* 0x000fe40003f8f018 */
[----:B------:R-:W-:Y:S01]  /*2960*/  FSEL R2, R2, +INF , P3 ;  /* 0x7f80000002027808 */ /* 0x000fe20001800000 */
[----:B------:R-:W-:Y:S01]  /*2970*/  FADD R5, R5, -UR4 ;  /* 0x8000000405057e21 */ /* 0x000fe20008000000 */
[----:B------:R-:W-:Y:S02]  /*2980*/  FSETP.GT.AND P5, PT, R19, +INF , PT ;  /* 0x7f8000001300780b */ /* 0x000fe40003fa4000 */
[----:B------:R-:W-:Y:S01]  /*2990*/  FSETP.GEU.AND P6, PT, R2, R15, PT ;  /* 0x0000000f0200720b */ /* 0x000fe20003fce000 */
[----:B------:R-:W-:Y:S01]  /*29a0*/  FMUL R8, R5, UR5 ;  /* 0x0000000505087c20 */ /* 0x000fe20008400000 */
[----:B------:R-:W-:-:S02]  /*29b0*/  PLOP3.LUT P3, PT, PT, PT, UP1, 0x40, 0x0 ;  /* 0x000000000000781c */ /* 0x000fc40003f6e818 */
[----:B------:R-:W-:Y:S02]  /*29c0*/  FSEL R4, R19, +INF , !P5 ;  /* 0x7f80000013047808 */ /* 0x000fe40006800000 */
[C---:B------:R-:W-:Y:S02]  /*29d0*/  FSEL R5, R2.reuse, R15, !P6 ;  /* 0x0000000f02057208 */ /* 0x040fe40007000000 */
[----:B------:R-:W-:Y:S02]  /*29e0*/  FSETP.NAN.AND P6, PT, R2, R2, PT ;  /* 0x000000020200720b */ /* 0x000fe40003fc8000 */
[----:B------:R-:W-:Y:S02]  /*29f0*/  PLOP3.LUT P5, PT, PT, PT, UP1, 0x80, 0x0 ;  /* 0x000000000000781c */ /* 0x000fe40003faf018 */
[----:B------:R-:W-:Y:S01]  /*2a00*/  FSEL R4, R4, +INF , P3 ;  /* 0x7f80000004047808 */ /* 0x000fe20001800000 */
[----:B------:R-:W-:Y:S01]  /*2a10*/  FADD R11, R11, 1 ;  /* 0x3f8000000b0b7421 */ /* 0x000fe20000000000 */
[----:B------:R-:W-:-:S02]  /*2a20*/  FSETP.GT.AND P3, PT, R6, +INF , PT ;  /* 0x7f8000000600780b */ /* 0x000fc40003f64000 */
[----:B------:R-:W-:Y:S02]  /*2a30*/  @!P4 FSEL R2, R2, R5, P6 ;  /* 0x000000050202c208 */ /* 0x000fe40003000000 */
[----:B------:R-:W-:Y:S01]  /*2a40*/  FSETP.GEU.AND P4, PT, R4, R13, PT ;  /* 0x0000000d0400720b */ /* 0x000fe20003f8e000 */
[----:B------:R-:W-:Y:S01]  /*2a50*/  FFMA R10, R8, R11, R9 ;  /* 0x0000000b080a7223 */ /* 0x000fe20000000009 */
[----:B------:R-:W-:Y:S02]  /*2a60*/  PLOP3.LUT P6, PT, PT, PT, UP1, 0x40, 0x0 ;  /* 0x000000000000781c */ /* 0x000fe40003fce818 */
[----:B------:R-:W-:Y:S02]  /*2a70*/  FSEL R5, R6, +INF , !P3 ;  /* 0x7f80000006057808 */ /* 0x000fe40005800000 */
[----:B------:R-:W-:Y:S02]  /*2a80*/  FSEL R9, R4, R13, !P4 ;  /* 0x0000000d04097208 */ /* 0x000fe40006000000 */
[----:B------:R-:W-:-:S02]  /*2a90*/  PLOP3.LUT P3, PT, PT, PT, UP1, 0x80, 0x0 ;  /* 0x000000000000781c */ /* 0x000fc40003f6f018 */
[----:B------:R-:W-:Y:S02]  /*2aa0*/  FSETP.NAN.AND P4, PT, R4, R4, PT ;  /* 0x000000040400720b */ /* 0x000fe40003f88000 */
[----:B------:R-:W-:Y:S02]  /*2ab0*/  FSEL R5, R5, +INF , P6 ;  /* 0x7f80000005057808 */ /* 0x000fe40003000000 */
[----:B------:R-:W-:Y:S02]  /*2ac0*/  FSETP.GEU.AND P6, PT, R6, -INF , PT ;  /* 0xff8000000600780b */ /* 0x000fe40003fce000 */
[----:B------:R-:W-:Y:S02]  /*2ad0*/  @!P5 FSEL R4, R4, R9, P4 ;  /* 0x000000090404d208 */ /* 0x000fe40002000000 */
[----:B------:R-:W-:Y:S02]  /*2ae0*/  FSETP.GEU.AND P5, PT, R5, R10, PT ;  /* 0x0000000a0500720b */ /* 0x000fe40003fae000 */
[----:B------:R-:W-:-:S02]  /*2af0*/  FSEL R6, R6, -INF , P6 ;  /* 0xff80000006067808 */ /* 0x000fc40003000000 */
[----:B------:R-:W-:Y:S02]  /*2b00*/  PLOP3.LUT P4, PT, PT, PT, UP1, 0x40, 0x0 ;  /* 0x000000000000781c */ /* 0x000fe40003f8e818 */
[C---:B------:R-:W-:Y:S02]  /*2b10*/  FSETP.NAN.AND P6, PT, R5.reuse, R5, PT ;  /* 0x000000050500720b */ /* 0x040fe40003fc8000 */
[----:B------:R-:W-:Y:S02]  /*2b20*/  FSEL R8, R5, R10, !P5 ;  /* 0x0000000a05087208 */ /* 0x000fe40006800000 */
[----:B------:R-:W-:Y:S02]  /*2b30*/  FSETP.GEU.AND P5, PT, R19, -INF , PT ;  /* 0xff8000001300780b */ /* 0x000fe40003fae000 */
[----:B------:R-:W-:Y:S02]  /*2b40*/  FSEL R16, R6, -INF , P4 ;  /* 0xff80000006107808 */ /* 0x000fe40002000000 */
[----:B------:R-:W-:-:S02]  /*2b50*/  @!P3 FSEL R5, R5, R8, P6 ;  /* 0x000000080505b208 */ /* 0x000fc40003000000 */
[----:B------:R-:W-:Y:S02]  /*2b60*/  PLOP3.LUT P3, PT, PT, PT, UP1, 0x40, 0x0 ;  /* 0x000000000000781c */ /* 0x000fe40003f6e818 */
[----:B------:R-:W-:Y:S02]  /*2b70*/  FSEL R6, R19, -INF , P5 ;  /* 0xff80000013067808 */ /* 0x000fe40002800000 */
[----:B------:R-:W-:Y:S02]  /*2b80*/  FSETP.GT.AND P4, PT, R16, R10, PT ;  /* 0x0000000a1000720b */ /* 0x000fe40003f84000 */
[----:B------:R-:W-:Y:S02]  /*2b90*/  PLOP3.LUT P5, PT, PT, PT, UP1, 0x80, 0x0 ;  /* 0x000000000000781c */ /* 0x000fe40003faf018 */
[----:B------:R-:W-:Y:S02]  /*2ba0*/  FSEL R6, R6, -INF , P3 ;  /* 0xff80000006067808 */ /* 0x000fe40001800000 */
[----:B------:R-:W-:-:S02]  /*2bb0*/  PLOP3.LUT P6, PT, PT, PT, UP1, 0x80, 0x0 ;  /* 0x000000000000781c */ /* 0x000fc40003fcf018 */
[----:B------:R-:W-:Y:S02]  /*2bc0*/  FSEL R19, R16, R10, P4 ;  /* 0x0000000a10137208 */ /* 0x000fe40002000000 */
[-C--:B------:R-:W-:Y:S02]  /*2bd0*/  FSETP.GT.AND P4, PT, R6, R13.reuse, PT ;  /* 0x0000000d0600720b */ /* 0x080fe40003f84000 */
[-C--:B------:R-:W-:Y:S02]  /*2be0*/  F2FP.BF16.PACK_AB R11, R10, R13.reuse ;  /* 0x0000000d0a0b723e */ /* 0x080fe400000010ff */
[----:B------:R-:W-:Y:S02]  /*2bf0*/  PLOP3.LUT P3, PT, PT, PT, UP1, 0x80, 0x0 ;  /* 0x000000000000781c */ /* 0x000fe40003f6f018 */
[C---:B------:R-:W-:Y:S02]  /*2c00*/  FSEL R13, R6.reuse, R13, P4 ;  /* 0x0000000d060d7208 */ /* 0x040fe40002000000 */
[----:B------:R-:W-:Y:S01]  /*2c10*/  FSETP.NAN.AND P4, PT, R6, R6, PT ;  /* 0x000000060600720b */ /* 0x000fe20003f88000 */
[----:B------:R-:W-:Y:S01]  /*2c20*/  IMAD.WIDE R8, R24, R34, c[0x0][0x1a8] ;  /* 0x00006a0018087625 */ /* 0x000fe200078e0222 */
[----:B------:R-:W-:-:S02]  /*2c30*/  F2FP.BF16.PACK_AB R10, R14, R15 ;  /* 0x0000000f0e0a723e */ /* 0x000fc400000010ff */
[----:B------:R-:W-:Y:S02]  /*2c40*/  @!P5 FSEL R6, R6, R13, P4 ;  /* 0x0000000d0606d208 */ /* 0x000fe40002000000 */
[----:B------:R-:W-:Y:S01]  /*2c50*/  FSETP.GEU.AND P4, PT, R18, -INF , PT ;  /* 0xff8000001200780b */ /* 0x000fe20003f8e000 */
[----:B------:R0:W-:Y:S01]  /*2c60*/  @!P6 STG.E.64 [R8.64], R10 ;  /* 0x0000000a0800e986 */ /* 0x0001e2000c101b0c */
[C---:B------:R-:W-:Y:S02]  /*2c70*/  FSETP.GEU.AND P5, PT, R17.reuse, -INF , PT ;  /* 0xff8000001100780b */ /* 0x040fe40003fae000 */
[----:B------:R-:W-:Y:S01]  /*2c80*/  FSETP.NAN.AND P6, PT, R16, R16, PT ;  /* 0x000000101000720b */ /* 0x000fe20003fc8000 */
[----:B------:R-:W2:Y:S01]  /*2c90*/  LDG.E.EL.64 R22, [R20.64+0x6800] ;  /* 0x0068000c14167981 */ /* 0x000ea2000c2e1b00 */
[----:B------:R-:W-:Y:S02]  /*2ca0*/  FSEL R18, R18, -INF , P4 ;  /* 0xff80000012127808 */ /* 0x000fe40002000000 */
[----:B------:R-:W-:Y:S01]  /*2cb0*/  FSEL R17, R17, -INF , P5 ;  /* 0xff80000011117808 */ /* 0x000fe20002800000 */
[----:B------:R-:W-:Y:S01]  /*2cc0*/  CS2R R24, SRZ ;  /* 0x0000000000187805 */ /* 0x000fe2000001ff00 */
[----:B------:R-:W-:Y:S01]  /*2cd0*/  PLOP3.LUT P4, PT, PT, PT, UP1, 0x40, 0x0 ;  /* 0x000000000000781c */ /* 0x000fe20003f8e818 */
[----:B------:R-:W3:Y:S01]  /*2ce0*/  LDG.E.EL.64 R26, [R20.64+0x5000] ;  /* 0x0050000c141a7981 */ /* 0x000ee2000c2e1b00 */
[----:B------:R-:W-:-:S02]  /*2cf0*/  @!P3 FSEL R16, R16, R19, P6 ;  /* 0x000000131010b208 */ /* 0x000fc40003000000 */
[----:B------:R-:W-:Y:S01]  /*2d00*/  PLOP3.LUT P6, PT, PT, PT, UP1, 0x40, 0x0 ;  /* 0x000000000000781c */ /* 0x000fe20003fce818 */
[----:B0-----:R-:W4:Y:S01]  /*2d10*/  LDG.E.EL.128 R8, [R30.64+0xd000] ;  /* 0x00d0000c1e087981 */ /* 0x001f22000c2e1d00 */
[----:B------:R-:W-:Y:S02]  /*2d20*/  PLOP3.LUT P5, PT, PT, PT, UP1, 0x80, 0x0 ;  /* 0x000000000000781c */ /* 0x000fe40003faf018 */
[----:B------:R-:W-:Y:S02]  /*2d30*/  FSEL R17, R17, -INF , P4 ;  /* 0xff80000011117808 */ /* 0x000fe40002000000 */
[----:B------:R-:W-:Y:S02]  /*2d40*/  IADD3 R19, R0, 0x400, RZ ;  /* 0x0000040000137810 */ /* 0x000fe40007ffe0ff */
[----:B------:R-:W-:Y:S02]  /*2d50*/  FSEL R18, R18, -INF , P6 ;  /* 0xff80000012127808 */ /* 0x000fe40003000000 */
[----:B------:R-:W-:-:S02]  /*2d60*/  FSETP.GT.AND P6, PT, R17, R15, PT ;  /* 0x0000000f1100720b */ /* 0x000fc40003fc4000 */
[----:B------:R-:W-:Y:S01]  /*2d70*/  PLOP3.LUT P3, PT, PT, PT, UP1, 0x80, 0x0 ;  /* 0x000000000000781c */ /* 0x000fe20003f6f018 */
[----:B------:R-:W-:Y:S01]  /*2d80*/  IMAD.WIDE R12, R19, R34, c[0x0][0x1a0] ;  /* 0x00006800130c7625 */ /* 0x000fe200078e0222 */
[----:B------:R-:W-:Y:S02]  /*2d90*/  FSEL R32, R17, R15, P6 ;  /* 0x0000000f11207208 */ /* 0x000fe40003000000 */
[C---:B------:R-:W-:Y:S02]  /*2da0*/  FSETP.GT.AND P6, PT, R18.reuse, R14, PT ;  /* 0x0000000e1200720b */ /* 0x040fe40003fc4000 */
[----:B------:R0:W5:Y:S01]  /*2db0*/  @!P5 LDG.E.EF.64 R24, [R12.64] ;  /* 0x0000000c0c18d981 */ /* 0x000162000c0e1b00 */
[C---:B------:R-:W-:Y:S02]  /*2dc0*/  FSETP.NAN.AND P5, PT, R18.reuse, R18, PT ;  /* 0x000000121200720b */ /* 0x040fe40003fa8000 */
[----:B------:R-:W-:-:S04]  /*2dd0*/  FSEL R15, R18, R14, P6 ;  /* 0x0000000e120f7208 */ /* 0x000fc80003000000 */
[----:B------:R-:W-:Y:S02]  /*2de0*/  @!P3 FSEL R18, R18, R15, P5 ;  /* 0x0000000f1212b208 */ /* 0x000fe40002800000 */
[----:B0-----:R-:W5:Y:S01]  /*2df0*/  LDG.E.EL.128 R12, [R30.64+0xa000] ;  /* 0x00a0000c1e0c7981 */ /* 0x001f62000c2e1d00 */
[----:B------:R-:W-:Y:S02]  /*2e00*/  PLOP3.LUT P4, PT, PT, PT, UP1, 0x80, 0x0 ;  /* 0x000000000000781c */ /* 0x000fe40003f8f018 */
[----:B------:R-:W-:Y:S02]  /*2e10*/  FSETP.NAN.AND P6, PT, R17, R17, PT ;  /* 0x000000111100720b */ /* 0x000fe40003fc8000 */
[----:B------:R-:W-:-:S09]  /*2e20*/  PLOP3.LUT P3, PT, PT, PT, UP1, 0x80, 0x0 ;  /* 0x000000000000781c */ /* 0x000fd20003f6f018 */
[----:B------:R-:W-:Y:S02]  /*2e30*/  @!P4 FSEL R17, R17, R32, P6 ;  /* 0x000000201111c208 */ /* 0x000fe40003000000 */
[----:B------:R-:W-:Y:S01]  /*2e40*/  PLOP3.LUT P4, PT, PT, PT, UP1, 0x80, 0x0 ;  /* 0x000000000000781c */ /* 0x000fe20003f8f018 */
[C---:B--2---:R-:W-:Y:S01]  /*2e50*/  IMAD.U32 R29, R22.reuse, 0x10000, RZ ;  /* 0x00010000161d7824 */ /* 0x044fe200078e00ff */
[----:B------:R-:W-:-:S05]  /*2e60*/  PRMT R22, R22, 0x7632, R22 ;  /* 0x0000763216167816 */ /* 0x000fca0000000016 */
[----:B------:R-:W-:Y:S01]  /*2e70*/  IMAD.U32 R22, R22, 0x10000, RZ ;  /* 0x0001000016167824 */ /* 0x000fe200078e00ff */
[----:B----4-:R-:W-:Y:S01]  /*2e80*/  FADD R8, R8, R29 ;  /* 0x0000001d08087221 */ /* 0x010fe20000000000 */
[C---:B---3--:R-:W-:Y:S02]  /*2e90*/  IMAD.U32 R29, R26.reuse, 0x10000, RZ ;  /* 0x000100001a1d7824 */ /* 0x048fe400078e00ff */
[----:B------:R-:W-:Y:S01]  /*2ea0*/  FADD R9, R9, R22 ;  /* 0x0000001609097221 */ /* 0x000fe20000000000 */
[----:B------:R-:W-:Y:S01]  /*2eb0*/  PRMT R26, R26, 0x7632, R26 ;  /* 0x000076321a1a7816 */ /* 0x000fe2000000001a */
[C---:B-----5:R-:W-:Y:S01]  /*2ec0*/  IMAD.U32 R22, R24.reuse, 0x10000, RZ ;  /* 0x0001000018167824 */ /* 0x060fe200078e00ff */
[----:B------:R-:W-:Y:S01]  /*2ed0*/  PRMT R24, R24, 0x7632, R24 ;  /* 0x0000763218187816 */ /* 0x000fe20000000018 */
[----:B------:R-:W-:Y:S01]  /*2ee0*/  FADD R37, R12, R29 ;  /* 0x0000001d0c257221 */ /* 0x000fe20000000000 */
[----:B------:R-:W-:Y:S01]  /*2ef0*/  FADD R29, R8, 1 ;  /* 0x3f800000081d7421 */ /* 0x000fe20000000000 */
[C---:B------:R-:W-:Y:S01]  /*2f00*/  PRMT R8, R23.reuse, 0x7632, R8 ;  /* 0x0000763217087816 */ /* 0x040fe20000000008 */
[----:B------:R-:W-:-:S02]  /*2f10*/  IMAD.U32 R23, R23, 0x10000, RZ ;  /* 0x0001000017177824 */ /* 0x000fc400078e00ff */
[----:B------:R-:W-:Y:S02]  /*2f20*/  IMAD.U32 R24, R24, 0x10000, RZ ;  /* 0x0001000018187824 */ /* 0x000fe400078e00ff */
[----:B------:R-:W-:Y:S01]  /*2f30*/  IMAD.U32 R8, R8, 0x10000, RZ ;  /* 0x0001000008087824 */ /* 0x000fe200078e00ff */
[----:B------:R-:W-:Y:S01]  /*2f40*/  FADD R10, R10, R23 ;  /* 0x000000170a0a7221 */ /* 0x000fe20000000000 */
[----:B------:R-:W-:Y:S01]  /*2f50*/  IMAD.U32 R23, R27, 0x10000, RZ ;  /* 0x000100001b177824 */ /* 0x000fe200078e00ff */
[----:B------:R-:W-:Y:S01]  /*2f60*/  FADD R24, R24, -UR4 ;  /* 0x8000000418187e21 */ /* 0x000fe20008000000 */
[----:B------:R-:W-:Y:S01]  /*2f70*/  IMAD.U32 R26, R26, 0x10000, RZ ;  /* 0x000100001a1a7824 */ /* 0x000fe200078e00ff */
[----:B------:R-:W-:Y:S01]  /*2f80*/  FADD R22, R22, -UR4 ;  /* 0x8000000416167e21 */ /* 0x000fe20008000000 */
[----:B------:R-:W-:Y:S01]  /*2f90*/  FADD R11, R11, R8 ;  /* 0x000000080b0b7221 */ /* 0x000fe20000000000 */
[----:B------:R-:W-:Y:S01]  /*2fa0*/  FADD R8, R14, R23 ;  /* 0x000000170e087221 */ /* 0x000fe20000000000 */
[----:B------:R-:W-:Y:S01]  /*2fb0*/  FADD R13, R13, R26 ;  /* 0x0000001a0d0d7221 */ /* 0x000fe20000000000 */
[----:B------:R-:W-:Y:S01]  /*2fc0*/  IMAD.U32 R12, R25, 0x10000, RZ ;  /* 0x00010000190c7824 */ /* 0x000fe200078e00ff */
[----:B------:R-:W-:Y:S01]  /*2fd0*/  FMUL R14, R24, UR5 ;  /* 0x00000005180e7c20 */ /* 0x000fe20008400000 */
[----:B------:R-:W-:Y:S01]  /*2fe0*/  FADD R9, R9, 1 ;  /* 0x3f80000009097421 */ /* 0x000fe20000000000 */
[----:B------:R-:W-:Y:S01]  /*2ff0*/  FMUL R22, R22, UR5 ;  /* 0x0000000516167c20 */ /* 0x000fe20008400000 */
[----:B------:R-:W-:-:S02]  /*3000*/  FADD R12, R12, -UR4 ;  /* 0x800000040c0c7e21 */ /* 0x000fc40008000000 */
[----:B------:R-:W-:Y:S01]  /*3010*/  FFMA R14, R14, R9, R13 ;  /* 0x000000090e0e7223 */ /* 0x000fe2000000000d */
[----:B------:R-:W-:Y:S01]  /*3020*/  FFMA R29, R22, R29, R37 ;  /* 0x0000001d161d7223 */ /* 0x000fe20000000025 */
[----:B------:R-:W-:Y:S01]  /*3030*/  PRMT R25, R25, 0x7632, R25 ;  /* 0x0000763219197816 */ /* 0x000fe20000000019 */
[----:B------:R-:W-:Y:S01]  /*3040*/  FMUL R13, R12, UR5 ;  /* 0x000000050c0d7c20 */ /* 0x000fe20008400000 */
[----:B------:R-:W-:Y:S01]  /*3050*/  FADD R10, R10, 1 ;  /* 0x3f8000000a0a7421 */ /* 0x000fe20000000000 */
[----:B------:R-:W-:Y:S02]  /*3060*/  FSETP.GEU.AND P6, PT, R3, R14, PT ;  /* 0x0000000e0300720b */ /* 0x000fe40003fce000 */
[----:B------:R-:W-:Y:S01]  /*3070*/  PRMT R27, R27, 0x7632, R27 ;  /* 0x000076321b1b7816 */ /* 0x000fe2000000001b */
[----:B------:R-:W-:Y:S01]  /*3080*/  IMAD.U32 R25, R25, 0x10000, RZ ;  /* 0x0001000019197824 */ /* 0x000fe200078e00ff */
[CC--:B------:R-:W-:Y:S01]  /*3090*/  FSETP.GEU.AND P5, PT, R2.reuse, R29.reuse, PT ;  /* 0x0000001d0200720b */ /* 0x0c0fe20003fae000 */
[----:B------:R-:W-:Y:S01]  /*30a0*/  FFMA R13, R13, R10, R8 ;  /* 0x0000000a0d0d7223 */ /* 0x000fe20000000008 */
[----:B------:R-:W-:Y:S01]  /*30b0*/  FSEL R8, R3, R14, !P6 ;  /* 0x0000000e03087208 */ /* 0x000fe20007000000 */
[----:B------:R-:W-:Y:S01]  /*30c0*/  IMAD.U32 R22, R27, 0x10000, RZ ;  /* 0x000100001b167824 */ /* 0x000fe200078e00ff */
[C---:B------:R-:W-:Y:S01]  /*30d0*/  FSETP.NAN.AND P6, PT, R2.reuse, R2, PT ;  /* 0x000000020200720b */ /* 0x040fe20003fc8000 */
[----:B------:R-:W-:Y:S01]  /*30e0*/  FADD R25, R25, -UR4 ;  /* 0x8000000419197e21 */ /* 0x000fe20008000000 */
[C---:B------:R-:W-:Y:S01]  /*30f0*/  FSEL R9, R2.reuse, R29, !P5 ;  /* 0x0000001d02097208 */ /* 0x040fe20006800000 */
[----:B------:R-:W-:Y:S01]  /*3100*/  FADD R15, R15, R22 ;  /* 0x000000160f0f7221 */ /* 0x000fe20000000000 */
[----:B------:R-:W-:Y:S01]  /*3110*/  FADD R11, R11, 1 ;  /* 0x3f8000000b0b7421 */ /* 0x000fe20000000000 */
[----:B------:R-:W-:Y:S01]  /*3120*/  FMUL R10, R25, UR5 ;  /* 0x00000005190a7c20 */ /* 0x000fe20008400000 */
[----:B------:R-:W-:-:S02]  /*3130*/  @!P3 FSEL R2, R2, R9, P6 ;  /* 0x000000090202b208 */ /* 0x000fc40003000000 */
[C---:B------:R-:W-:Y:S02]  /*3140*/  FSETP.NAN.AND P5, PT, R3.reuse, R3, PT ;  /* 0x000000030300720b */ /* 0x040fe40003fa8000 */
[----:B------:R-:W-:Y:S01]  /*3150*/  PLOP3.LUT P3, PT, PT, PT, UP1, 0x80, 0x0 ;  /* 0x000000000000781c */ /* 0x000fe20003f6f018 */
[----:B------:R-:W-:Y:S01]  /*3160*/  FFMA R12, R10, R11, R15 ;  /* 0x0000000b0a0c7223 */ /* 0x000fe2000000000f */
[----:B------:R-:W-:Y:S02]  /*3170*/  @!P4 FSEL R3, R3, R8, P5 ;  /* 0x000000080303c208 */ /* 0x000fe40002800000 */
[CC--:B------:R-:W-:Y:S02]  /*3180*/  FSETP.GEU.AND P6, PT, R4.reuse, R13.reuse, PT ;  /* 0x0000000d0400720b */ /* 0x0c0fe40003fce000 */
[----:B------:R-:W-:Y:S02]  /*3190*/  PLOP3.LUT P4, PT, PT, PT, UP1, 0x80, 0x0 ;  /* 0x000000000000781c */ /* 0x000fe40003f8f018 */
[----:B------:R-:W-:-:S02]  /*31a0*/  FSEL R9, R4, R13, !P6 ;  /* 0x0000000d04097208 */ /* 0x000fc40007000000 */
[C---:B------:R-:W-:Y:S02]  /*31b0*/  FSETP.GEU.AND P5, PT, R5.reuse, R12, PT ;  /* 0x0000000c0500720b */ /* 0x040fe40003fae000 */
[C---:B------:R-:W-:Y:S02]  /*31c0*/  FSETP.NAN.AND P6, PT, R4.reuse, R4, PT ;  /* 0x000000040400720b */ /* 0x040fe40003fc8000 */
[C---:B------:R-:W-:Y:S02]  /*31d0*/  FSEL R8, R5.reuse, R12, !P5 ;  /* 0x0000000c05087208 */ /* 0x040fe40006800000 */
[----:B------:R-:W-:Y:S02]  /*31e0*/  @!P3 FSEL R4, R4, R9, P6 ;  /* 0x000000090404b208 */ /* 0x000fe40003000000 */
[----:B------:R-:W-:Y:S02]  /*31f0*/  FSETP.NAN.AND P5, PT, R5, R5, PT ;  /* 0x000000050500720b */ /* 0x000fe40003fa8000 */
[----:B------:R-:W-:-:S02]  /*3200*/  PLOP3.LUT P3, PT, PT, PT, UP1, 0x80, 0x0 ;  /* 0x000000000000781c */ /* 0x000fc40003f6f018 */
[----:B------:R-:W-:Y:S02]  /*3210*/  @!P4 FSEL R5, R5, R8, P5 ;  /* 0x000000080505c208 */ /* 0x000fe40002800000 */
[----:B------:R-:W-:Y:S02]  /*3220*/  PLOP3.LUT P5, PT, PT, PT, UP1, 0x80, 0x0 ;  /* 0x000000000000781c */ /* 0x000fe40003faf018 */
[----:B------:R-:W-:Y:S01]  /*3230*/  FSETP.GT.AND P6, PT, R6, R13, PT ;  /* 0x0000000d0600720b */ /* 0x000fe20003fc4000 */
[----:B------:R-:W-:Y:S01]  /*3240*/  IMAD.WIDE R8, R19, R34, c[0x0][0x1a8] ;  /* 0x00006a0013087625 */ /* 0x000fe200078e0222 */
[----:B------:R-:W-:Y:S02]  /*3250*/  F2FP.BF16.PACK_AB R10, R14, R29 ;  /* 0x0000001d0e0a723e */ /* 0x000fe400000010ff */
[----:B------:R-:W-:Y:S02]  /*3260*/  F2FP.BF16.PACK_AB R11, R12, R13 ;  /* 0x0000000d0c0b723e */ /* 0x000fe400000010ff */
[----:B------:R-:W-:-:S02]  /*3270*/  PLOP3.LUT P4, PT, PT, PT, UP1, 0x80, 0x0 ;  /* 0x000000000000781c */ /* 0x000fc40003f8f018 */
[----:B------:R-:W-:Y:S02]  /*3280*/  FSEL R13, R6, R13, P6 ;  /* 0x0000000d060d7208 */ /* 0x000fe40003000000 */
[C---:B------:R-:W-:Y:S01]  /*3290*/  FSETP.GT.AND P6, PT, R16.reuse, R12, PT ;  /* 0x0000000c1000720b */ /* 0x040fe20003fc4000 */
[----:B------:R0:W-:Y:S01]  /*32a0*/  @!P3 STG.E.64 [R8.64], R10 ;  /* 0x0000000a0800b986 */ /* 0x0001e2000c101b0c */
[C---:B------:R-:W-:Y:S02]  /*32b0*/  FSETP.NAN.AND P3, PT, R16.reuse, R16, PT ;  /* 0x000000101000720b */ /* 0x040fe40003f68000 */
[----:B------:R-:W-:Y:S01]  /*32c0*/  FSEL R15, R16, R12, P6 ;  /* 0x0000000c100f7208 */ /* 0x000fe20003000000 */
[----:B------:R-:W-:Y:S01]  /*32d0*/  CS2R R24, SRZ ;  /* 0x0000000000187805 */ /* 0x000fe2000001ff00 */
[----:B------:R-:W-:Y:S01]  /*32e0*/  FSETP.NAN.AND P6, PT, R6, R6, PT ;  /* 0x000000060600720b */ /* 0x000fe20003fc8000 */
[----:B------:R-:W2:Y:S01]  /*32f0*/  LDG.E.EL.64 R22, [R20.64+0x6c00] ;  /* 0x006c000c14167981 */ /* 0x000ea2000c2e1b00 */
[----:B------:R-:W-:-:S02]  /*3300*/  @!P5 FSEL R16, R16, R15, P3 ;  /* 0x0000000f1010d208 */ /* 0x000fc40001800000 */
[----:B------:R-:W-:Y:S01]  /*3310*/  PLOP3.LUT P5, PT, PT, PT, UP1, 0x80, 0x0 ;  /* 0x000000000000781c */ /* 0x000fe20003faf018 */
[----:B------:R-:W3:Y:S01]  /*3320*/  LDG.E.EL.64 R26, [R20.64+0x5400] ;  /* 0x0054000c141a7981 */ /* 0x000ee2000c2e1b00 */
[----:B------:R-:W-:Y:S02]  /*3330*/  @!P4 FSEL R6, R6, R13, P6 ;  /* 0x0000000d0606c208 */ /* 0x000fe40003000000 */
[----:B------:R-:W-:Y:S01]  /*3340*/  IADD3 R19, R19, 0x200, RZ ;  /* 0x0000020013137810 */ /* 0x000fe20007ffe0ff */
[----:B0-----:R-:W4:Y:S01]  /*3350*/  LDG.E.EL.128 R8, [R30.64+0xd800] ;  /* 0x00d8000c1e087981 */ /* 0x001f22000c2e1d00 */
[-C--:B------:R-:W-:Y:S02]  /*3360*/  FSETP.GT.AND P6, PT, R17, R29.reuse, PT ;  /* 0x0000001d1100720b */ /* 0x080fe40003fc4000 */
[----:B------:R-:W-:Y:S01]  /*3370*/  PLOP3.LUT P4, PT, PT, PT, UP1, 0x80, 0x0 ;  /* 0x000000000000781c */ /* 0x000fe20003f8f018 */
[----:B------:R-:W-:Y:S01]  /*3380*/  IMAD.WIDE R12, R19, R34, c[0x0][0x1a0] ;  /* 0x00006800130c7625 */ /* 0x000fe200078e0222 */
[----:B------:R-:W-:-:S02]  /*3390*/  FSEL R32, R17, R29, P6 ;  /* 0x0000001d11207208 */ /* 0x000fc40003000000 */
        /* <DEDUP_REMOVED lines=8> */
[----:B------:R-:W-:Y:S02]  /*3420*/  PLOP3.LUT P4, PT, PT, PT, UP1, 0x80, 0x0 ;  /* 0x000000000000781c */ /* 0x000fe40003f8f018 */
[----:B------:R-:W-:-:S07]  /*3430*/  FSETP.NAN.AND P5, PT, R3, R3, PT ;  /* 0x000000030300720b */ /* 0x000fce0003fa8000 */
[----:B------:R-:W-:Y:S02]  /*3440*/  @!P3 FSEL R17, R17, R32, P6 ;  /* 0x000000201111b208 */ /* 0x000fe40003000000 */
[----:B------:R-:W-:Y:S02]  /*3450*/  PLOP3.LUT P3, PT, PT, PT, UP1, 0x80, 0x0 ;  /* 0x000000000000781c */ /* 0x000fe40003f6f018 */
[----:B------:R-:W-:-:S04]  /*3460*/  IADD3 R32, R0, 0x600, RZ ;  /* 0x0000060000207810 */ /* 0x000fc80007ffe0ff */
[----:B------:R-:W-:Y:S01]  /*3470*/  IADD3 R32, R32, 0x200, RZ ;  /* 0x0000020020207810 */ /* 0x000fe20007ffe0ff */
[C---:B--2---:R-:W-:Y:S01]  /*3480*/  IMAD.U32 R29, R22.reuse, 0x10000, RZ ;  /* 0x00010000161d7824 */ /* 0x044fe200078e00ff */
[----:B------:R-:W-:-:S03]  /*3490*/  PRMT R22, R22, 0x7632, R22 ;  /* 0x0000763216167816 */ /* 0x000fc60000000016 */
[----:B----4-:R-:W-:Y:S01]  /*34a0*/  FADD R8, R8, R29 ;  /* 0x0000001d08087221 */ /* 0x010fe20000000000 */
[----:B---3--:R-:W-:Y:S02]  /*34b0*/  IMAD.U32 R29, R26, 0x10000, RZ ;  /* 0x000100001a1d7824 */ /* 0x008fe400078e00ff */
[----:B------:R-:W-:Y:S01]  /*34c0*/  IMAD.U32 R22, R22, 0x10000, RZ ;  /* 0x0001000016167824 */ /* 0x000fe200078e00ff */
[----:B------:R-:W-:-:S03]  /*34d0*/  PRMT R26, R26, 0x7632, R26 ;  /* 0x000076321a1a7816 */ /* 0x000fc6000000001a */
[----:B------:R-:W-:Y:S01]  /*34e0*/  FADD R9, R9, R22 ;  /* 0x0000001609097221 */ /* 0x000fe20000000000 */
[----:B-----5:R-:W-:Y:S01]  /*34f0*/  FADD R12, R12, R29 ;  /* 0x0000001d0c0c7221 */ /* 0x020fe20000000000 */
[C---:B------:R-:W-:Y:S01]  /*3500*/  IMAD.U32 R29, R23.reuse, 0x10000, RZ ;  /* 0x00010000171d7824 */ /* 0x040fe200078e00ff */
[----:B------:R-:W-:-:S05]  /*3510*/  PRMT R23, R23, 0x7632, R23 ;  /* 0x0000763217177816 */ /* 0x000fca0000000017 */
[----:B------:R-:W-:Y:S02]  /*3520*/  IMAD.U32 R22, R23, 0x10000, RZ ;  /* 0x0001000017167824 */ /* 0x000fe400078e00ff */
[----:B------:R-:W-:Y:S02]  /*3530*/  IMAD.U32 R23, R27, 0x10000, RZ ;  /* 0x000100001b177824 */ /* 0x000fe400078e00ff */
[----:B------:R-:W-:Y:S01]  /*3540*/  FADD R11, R11, R22 ;  /* 0x000000160b0b7221 */ /* 0x000fe20000000000 */
[----:B------:R-:W-:-:S04]  /*3550*/  IMAD.U32 R22, R26, 0x10000, RZ ;  /* 0x000100001a167824 */ /* 0x000fc800078e00ff */
[----:B------:R-:W-:Y:S01]  /*3560*/  FADD R22, R13, R22 ;  /* 0x000000160d167221 */ /* 0x000fe20000000000 */
[----:B------:R-:W-:Y:S01]  /*3570*/  FADD R13, R14, R23 ;  /* 0x000000170e0d7221 */ /* 0x000fe20000000000 */
[C---:B------:R-:W-:Y:S01]  /*3580*/  PRMT R14, R24.reuse, 0x7632, R14 ;  /* 0x00007632180e7816 */ /* 0x040fe2000000000e */
[----:B------:R-:W-:Y:S01]  /*3590*/  IMAD.U32 R24, R24, 0x10000, RZ ;  /* 0x0001000018187824 */ /* 0x000fe200078e00ff */
[----:B------:R-:W-:-:S03]  /*35a0*/  PRMT R27, R27, 0x7632, R27 ;  /* 0x000076321b1b7816 */ /* 0x000fc6000000001b */
[----:B------:R-:W-:Y:S01]  /*35b0*/  IMAD.U32 R14, R14, 0x10000, RZ ;  /* 0x000100000e0e7824 */ /* 0x000fe200078e00ff */
[----:B------:R-:W-:Y:S01]  /*35c0*/  FADD R24, R24, -UR4 ;  /* 0x8000000418187e21 */ /* 0x000fe20008000000 */
[----:B------:R-:W-:Y:S01]  /*35d0*/  IMAD.U32 R26, R27, 0x10000, RZ ;  /* 0x000100001b1a7824 */ /* 0x000fe200078e00ff */
[----:B------:R-:W-:Y:S01]  /*35e0*/  FADD R8, R8, 1 ;  /* 0x3f80000008087421 */ /* 0x000fe20000000000 */
[----:B------:R-:W-:Y:S01]  /*35f0*/  FADD R14, R14, -UR4 ;  /* 0x800000040e0e7e21 */ /* 0x000fe20008000000 */
[----:B------:R-:W-:Y:S01]  /*3600*/  FMUL R27, R24, UR5 ;  /* 0x00000005181b7c20 */ /* 0x000fe20008400000 */
[----:B------:R-:W-:Y:S02]  /*3610*/  FADD R23, R15, R26 ;  /* 0x0000001a0f177221 */ /* 0x000fe40000000000 */
[----:B------:R-:W-:Y:S01]  /*3620*/  FMUL R15, R14, UR5 ;  /* 0x000000050e0f7c20 */ /* 0x000fe20008400000 */
[----:B------:R-:W-:Y:S01]  /*3630*/  FFMA R14, R27, R8, R12 ;  /* 0x000000081b0e7223 */ /* 0x000fe2000000000c */
[----:B------:R-:W-:Y:S01]  /*3640*/  PRMT R8, R25, 0x7632, R8 ;  /* 0x0000763219087816 */ /* 0x000fe20000000008 */
[----:B------:R-:W-:Y:S01]  /*3650*/  FADD R9, R9, 1 ;  /* 0x3f80000009097421 */ /* 0x000fe20000000000 */
[----:B------:R-:W-:-:S03]  /*3660*/  IMAD.U32 R25, R25, 0x10000, RZ ;  /* 0x0001000019197824 */ /* 0x000fc600078e00ff */
[----:B------:R-:W-:Y:S01]  /*3670*/  FFMA R15, R15, R9, R22 ;  /* 0x000000090f0f7223 */ /* 0x000fe20000000016 */
[----:B------:R-:W-:Y:S01]  /*3680*/  IMAD.U32 R8, R8, 0x10000, RZ ;  /* 0x0001000008087824 */ /* 0x000fe200078e00ff */
[----:B------:R-:W-:Y:S01]  /*3690*/  FADD R10, R10, R29 ;  /* 0x0000001d0a0a7221 */ /* 0x000fe20000000000 */
[----:B------:R-:W-:Y:S02]  /*36a0*/  FADD R25, R25, -UR4 ;  /* 0x8000000419197e21 */ /* 0x000fe40008000000 */
[----:B------:R-:W-:Y:S01]  /*36b0*/  FADD R8, R8, -UR4 ;  /* 0x8000000408087e21 */ /* 0x000fe20008000000 */
[-C--:B------:R-:W-:Y:S01]  /*36c0*/  FSETP.GEU.AND P6, PT, R3, R15.reuse, PT ;  /* 0x0000000f0300720b */ /* 0x080fe20003fce000 */
[----:B------:R-:W-:Y:S01]  /*36d0*/  FADD R9, R10, 1 ;  /* 0x3f8000000a097421 */ /* 0x000fe20000000000 */
[----:B------:R-:W-:Y:S01]  /*36e0*/  FMUL R12, R25, UR5 ;  /* 0x00000005190c7c20 */ /* 0x000fe20008400000 */
[----:B------:R-:W-:Y:S01]  /*36f0*/  FMUL R10, R8, UR5 ;  /* 0x00000005080a7c20 */ /* 0x000fe20008400000 */
[----:B------:R-:W-:Y:S01]  /*3700*/  FSEL R8, R3, R15, !P6 ;  /* 0x0000000f03087208 */ /* 0x000fe20007000000 */
[----:B------:R-:W-:Y:S01]  /*3710*/  FADD R11, R11, 1 ;  /* 0x3f8000000b0b7421 */ /* 0x000fe20000000000 */
[----:B------:R-:W-:Y:S01]  /*3720*/  FSETP.GEU.AND P6, PT, R2, R14, PT ;  /* 0x0000000e0200720b */ /* 0x000fe20003fce000 */
[----:B------:R-:W-:Y:S01]  /*3730*/  FFMA R13, R12, R9, R13 ;  /* 0x000000090c0d7223 */ /* 0x000fe2000000000d */
[----:B------:R-:W-:Y:S01]  /*3740*/  @!P4 FSEL R3, R3, R8, P5 ;  /* 0x000000080303c208 */ /* 0x000fe20002800000 */
[----:B------:R-:W-:Y:S01]  /*3750*/  FFMA R12, R10, R11, R23 ;  /* 0x0000000b0a0c7223 */ /* 0x000fe20000000017 */
[----:B------:R-:W-:-:S02]  /*3760*/  FSETP.NAN.AND P5, PT, R2, R2, PT ;  /* 0x000000020200720b */ /* 0x000fc40003fa8000 */
[C---:B------:R-:W-:Y:S02]  /*3770*/  FSEL R9, R2.reuse, R14, !P6 ;  /* 0x0000000e02097208 */ /* 0x040fe40007000000 */
[----:B------:R-:W-:Y:S02]  /*3780*/  PLOP3.LUT P6, PT, PT, PT, UP1, 0x80, 0x0 ;  /* 0x000000000000781c */ /* 0x000fe40003fcf018 */
        /* <DEDUP_REMOVED lines=12> */
[-C--:B------:R-:W-:Y:S01]  /*3850*/  FSETP.GT.AND P6, PT, R6, R13.reuse, PT ;  /* 0x0000000d0600720b */ /* 0x080fe20003fc4000 */
        /* <DEDUP_REMOVED lines=16> */
[C---:B------:R-:W-:Y:S01]  /*3960*/  FSETP.GT.AND P6, PT, R17.reuse, R14, PT ;  /* 0x0000000e1100720b */ /* 0x040fe20003fc4000 */
[----:B0-----:R-:W4:Y:S01]  /*3970*/  LDG.E.EL.128 R8, [R30.64+0xe000] ;  /* 0x00e0000c1e087981 */ /* 0x001f22000c2e1d00 */
[----:B------:R-:W-:Y:S02]  /*3980*/  PLOP3.LUT P4, PT, PT, PT, UP1, 0x80, 0x0 ;  /* 0x000000000000781c */ /* 0x000fe40003f8f018 */
[----:B------:R-:W-:Y:S01]  /*3990*/  PLOP3.LUT P3, PT, PT, PT, UP1, 0x80, 0x0 ;  /* 0x000000000000781c */ /* 0x000fe20003f6f018 */
[----:B------:R-:W-:Y:S01]  /*39a0*/  IMAD.WIDE R12, R32, R34, c[0x0][0x1a0] ;  /* 0x00006800200c7625 */ /* 0x000fe200078e0222 */
[----:B------:R-:W-:-:S02]  /*39b0*/  FSEL R14, R17, R14, P6 ;  /* 0x0000000e110e7208 */ /* 0x000fc40003000000 */
[CC--:B------:R-:W-:Y:S02]  /*39c0*/  FSETP.GT.AND P6, PT, R18.reuse, R15.reuse, PT ;  /* 0x0000000f1200720b */ /* 0x0c0fe40003fc4000 */
[----:B------:R0:W5:Y:S01]  /*39d0*/  @!P5 LDG.E.EF.64 R26, [R12.64] ;  /* 0x0000000c0c1ad981 */ /* 0x000162000c0e1b00 */
[C---:B------:R-:W-:Y:S02]  /*39e0*/  FSETP.NAN.AND P5, PT, R18.reuse, R18, PT ;  /* 0x000000121200720b */ /* 0x040fe40003fa8000 */
[C---:B------:R-:W-:Y:S02]  /*39f0*/  FSEL R15, R18.reuse, R15, P6 ;  /* 0x0000000f120f7208 */ /* 0x040fe40003000000 */
[C---:B------:R-:W-:Y:S02]  /*3a00*/  FSETP.NAN.AND P6, PT, R17.reuse, R17, PT ;  /* 0x000000111100720b */ /* 0x040fe40003fc8000 */
[----:B------:R-:W-:Y:S02]  /*3a10*/  @!P4 FSEL R18, R18, R15, P5 ;  /* 0x0000000f1212c208 */ /* 0x000fe40002800000 */
[----:B------:R-:W-:-:S02]  /*3a20*/  @!P3 FSEL R17, R17, R14, P6 ;  /* 0x0000000e1111b208 */ /* 0x000fc40003000000 */
[----:B0-----:R-:W5:Y:S01]  /*3a30*/  LDG.E.EL.128 R12, [R30.64+0xb000] ;  /* 0x00b0000c1e0c7981 */ /* 0x001f62000c2e1d00 */
[----:B------:R-:W-:Y:S01]  /*3a40*/  PLOP3.LUT P3, PT, PT, PT, UP1, 0x80, 0x0 ;  /* 0x000000000000781c */ /* 0x000fe20003f6f018 */
[----:B--2---:R-:W-:Y:S02]  /*3a50*/  IMAD.U32 R19, R24, 0x10000, RZ ;  /* 0x0001000018137824 */ /* 0x004fe400078e00ff */
[----:B---3--:R-:W-:Y:S02]  /*3a60*/  IMAD.U32 R29, R22, 0x10000, RZ ;  /* 0x00010000161d7824 */ /* 0x008fe400078e00ff */
[----:B----4-:R-:W-:Y:S01]  /*3a70*/  FADD R8, R8, R19 ;  /* 0x0000001308087221 */ /* 0x010fe20000000000 */
[----:B-----5:R-:W-:-:S04]  /*3a80*/  IMAD.U32 R19, R26, 0x10000, RZ ;  /* 0x000100001a137824 */ /* 0x020fc800078e00ff */
[----:B------:R-:W-:Y:S01]  /*3a90*/  FADD R19, R19, -UR4 ;  /* 0x8000000413137e21 */ /* 0x000fe20008000000 */
[----:B------:R-:W-:-:S03]  /*3aa0*/  FADD R8, R8, 1 ;  /* 0x3f80000008087421 */ /* 0x000fc60000000000 */
[----:B------:R-:W-:Y:S01]  /*3ab0*/  FMUL R19, R19, UR5 ;  /* 0x0000000513137c20 */ /* 0x000fe20008400000 */
[----:B------:R-:W-:Y:S01]  /*3ac0*/  FADD R12, R12, R29 ;  /* 0x0000001d0c0c7221 */ /* 0x000fe20000000000 */
[C---:B------:R-:W-:Y:S01]  /*3ad0*/  IMAD.U32 R29, R25.reuse, 0x10000, RZ ;  /* 0x00010000191d7824 */ /* 0x040fe200078e00ff */
[----:B------:R-:W-:Y:S02]  /*3ae0*/  PRMT R25, R25, 0x7632, R25 ;  /* 0x0000763219197816 */ /* 0x000fe40000000019 */
[----:B------:R-:W-:-:S03]  /*3af0*/  FFMA R19, R19, R8, R12 ;  /* 0x0000000813137223 */ /* 0x000fc6000000000c */
[----:B------:R-:W-:Y:S02]  /*3b00*/  IMAD.U32 R8, R25, 0x10000, RZ ;  /* 0x0001000019087824 */ /* 0x000fe400078e00ff */
[C---:B------:R-:W-:Y:S01]  /*3b10*/  IMAD.U32 R25, R23.reuse, 0x10000, RZ ;  /* 0x0001000017197824 */ /* 0x040fe200078e00ff */
[----:B------:R-:W-:Y:S01]  /*3b20*/  PRMT R23, R23, 0x7632, R23 ;  /* 0x0000763217177816 */ /* 0x000fe20000000017 */
[----:B------:R-:W-:Y:S01]  /*3b30*/  FADD R11, R11, R8 ;  /* 0x000000080b0b7221 */ /* 0x000fe20000000000 */
[----:B------:R-:W-:Y:S02]  /*3b40*/  PRMT R24, R24, 0x7632, R24 ;  /* 0x0000763218187816 */ /* 0x000fe40000000018 */
[----:B------:R-:W-:Y:S02]  /*3b50*/  PRMT R26, R26, 0x7632, R26 ;  /* 0x000076321a1a7816 */ /* 0x000fe4000000001a */
[C---:B------:R-:W-:Y:S01]  /*3b60*/  PRMT R8, R27.reuse, 0x7632, R8 ;  /* 0x000076321b087816 */ /* 0x040fe20000000008 */
[----:B------:R-:W-:Y:S01]  /*3b70*/  IMAD.U32 R27, R27, 0x10000, RZ ;  /* 0x000100001b1b7824 */ /* 0x000fe200078e00ff */
[----:B------:R-:W-:Y:S01]  /*3b80*/  PRMT R22, R22, 0x7632, R22 ;  /* 0x0000763216167816 */ /* 0x000fe20000000016 */
[----:B------:R-:W-:-:S02]  /*3b90*/  IMAD.U32 R12, R23, 0x10000, RZ ;  /* 0x00010000170c7824 */ /* 0x000fc400078e00ff */
[----:B------:R-:W-:Y:S02]  /*3ba0*/  IMAD.U32 R24, R24, 0x10000, RZ ;  /* 0x0001000018187824 */ /* 0x000fe400078e00ff */
[----:B------:R-:W-:Y:S02]  /*3bb0*/  IMAD.U32 R26, R26, 0x10000, RZ ;  /* 0x000100001a1a7824 */ /* 0x000fe400078e00ff */
[----:B------:R-:W-:Y:S01]  /*3bc0*/  IMAD.U32 R8, R8, 0x10000, RZ ;  /* 0x0001000008087824 */ /* 0x000fe200078e00ff */
[----:B------:R-:W-:Y:S01]  /*3bd0*/  FADD R10, R10, R29 ;  /* 0x0000001d0a0a7221 */ /* 0x000fe20000000000 */
[----:B------:R-:W-:Y:S01]  /*3be0*/  FADD R27, R27, -UR4 ;  /* 0x800000041b1b7e21 */ /* 0x000fe20008000000 */
[----:B------:R-:W-:Y:S01]  /*3bf0*/  FADD R15, R15, R12 ;  /* 0x0000000c0f0f7221 */ /* 0x000fe20000000000 */
[----:B------:R-:W-:Y:S01]  /*3c00*/  FADD R9, R9, R24 ;  /* 0x0000001809097221 */ /* 0x000fe20000000000 */
[----:B------:R-:W-:Y:S01]  /*3c10*/  IMAD.U32 R22, R22, 0x10000, RZ ;  /* 0x0001000016167824 */ /* 0x000fe200078e00ff */
[----:B------:R-:W-:Y:S01]  /*3c20*/  FADD R26, R26, -UR4 ;  /* 0x800000041a1a7e21 */ /* 0x000fe20008000000 */
[----:B------:R-:W-:Y:S01]  /*3c30*/  FADD R12, R8, -UR4 ;  /* 0x80000004080c7e21 */ /* 0x000fe20008000000 */
[----:B------:R-:W-:Y:S01]  /*3c40*/  FADD R14, R14, R25 ;  /* 0x000000190e0e7221 */ /* 0x000fe20000000000 */
[----:B------:R-:W-:Y:S01]  /*3c50*/  FMUL R27, R27, UR5 ;  /* 0x000000051b1b7c20 */ /* 0x000fe20008400000 */
[----:B------:R-:W-:Y:S01]  /*3c60*/  FADD R10, R10, 1 ;  /* 0x3f8000000a0a7421 */ /* 0x000fe20000000000 */
[----:B------:R-:W-:Y:S01]  /*3c70*/  FADD R13, R13, R22 ;  /* 0x000000160d0d7221 */ /* 0x000fe20000000000 */
[----:B------:R-:W-:Y:S01]  /*3c80*/  FMUL R8, R26, UR5 ;  /* 0x000000051a087c20 */ /* 0x000fe20008400000 */
[----:B------:R-:W-:Y:S01]  /*3c90*/  FMUL R12, R12, UR5 ;  /* 0x000000050c0c7c20 */ /* 0x000fe20008400000 */
[----:B------:R-:W-:Y:S01]  /*3ca0*/  FADD R11, R11, 1 ;  /* 0x3f8000000b0b7421 */ /* 0x000fe20000000000 */
[----:B------:R-:W-:Y:S01]  /*3cb0*/  FADD R9, R9, 1 ;  /* 0x3f80000009097421 */ /* 0x000fe20000000000 */
[----:B------:R-:W-:-:S02]  /*3cc0*/  FFMA R26, R27, R10, R14 ;  /* 0x0000000a1b1a7223 */ /* 0x000fc4000000000e */
[----:B------:R-:W-:Y:S01]  /*3cd0*/  FFMA R27, R12, R11, R15 ;  /* 0x0000000b0c1b7223 */ /* 0x000fe2000000000f */
[----:B------:R-:W-:Y:S01]  /*3ce0*/  FFMA R29, R8, R9, R13 ;  /* 0x00000009081d7223 */ /* 0x000fe2000000000d */
[----:B------:R-:W-:-:S03]  /*3cf0*/  IMAD.WIDE R8, R32, R34, c[0x0][0x1a8] ;  /* 0x00006a0020087625 */ /* 0x000fc600078e0222 */
[----:B------:R-:W-:Y:S02]  /*3d00*/  F2FP.BF16.PACK_AB R11, R27, R26 ;  /* 0x0000001a1b0b723e */ /* 0x000fe400000010ff */
[----:B------:R-:W-:Y:S02]  /*3d10*/  F2FP.BF16.PACK_AB R10, R29, R19 ;  /* 0x000000131d0a723e */ /* 0x000fe400000010ff */
[----:B------:R-:W-:-:S03]  /*3d20*/  IADD3 R32, R0, 0x800, RZ ;  /* 0x0000080000207810 */ /* 0x000fc60007ffe0ff */
[----:B------:R0:W-:Y:S01]  /*3d30*/  @!P3 STG.E.64 [R8.64], R10 ;  /* 0x0000000a0800b986 */ /* 0x0001e2000c101b0c */
[----:B------:R-:W-:Y:S02]  /*3d40*/  PLOP3.LUT P3, PT, PT, PT, UP1, 0x80, 0x0 ;  /* 0x000000000000781c */ /* 0x000fe40003f6f018 */
[----:B------:R-:W-:Y:S01]  /*3d50*/  IADD3 R32, R32, 0x200, RZ ;  /* 0x0000020020207810 */ /* 0x000fe20007ffe0ff */
[----:B------:R1:W2:Y:S01]  /*3d60*/  LDG.E.EL.64 R24, [R20.64+0x7400] ;  /* 0x0074000c14187981 */ /* 0x0002a2000c2e1b00 */
[----:B------:R-:W-:-:S03]  /*3d70*/  CS2R R22, SRZ ;  /* 0x0000000000167805 */ /* 0x000fc6000001ff00 */
[----:B------:R-:W-:Y:S01]  /*3d80*/  IMAD.WIDE R12, R32, R34, c[0x0][0x1a0] ;  /* 0x00006800200c7625 */ /* 0x000fe200078e0222 */
[----:B0-----:R-:W3:Y:S04]  /*3d90*/  LDG.E.EL.128 R8, [R30.64+0xe800] ;  /* 0x00e8000c1e087981 */ /* 0x001ee8000c2e1d00 */
[----:B-1----:R-:W4:Y:S04]  /*3da0*/  LDG.E.EL.64 R20, [R20.64+0x5c00] ;  /* 0x005c000c14147981 */ /* 0x002f28000c2e1b00 */
[----:B------:R0:W5:Y:S04]  /*3db0*/  @!P3 LDG.E.EF.64 R22, [R12.64] ;  /* 0x0000000c0c16b981 */ /* 0x000168000c0e1b00 */
[----:B0-----:R4:W5:Y:S01]  /*3dc0*/  LDG.E.EL.128 R12, [R30.64+0xb800] ;  /* 0x00b8000c1e0c7981 */ /* 0x001962000c2e1d00 */
[----:B------:R-:W-:-:S02]  /*3dd0*/  PLOP3.LUT P5, PT, PT, PT, UP1, 0x80, 0x0 ;  /* 0x000000000000781c */ /* 0x000fc40003faf018 */
[C---:B------:R-:W-:Y:S02]  /*3de0*/  FSETP.GEU.AND P4, PT, R4.reuse, R26, PT ;  /* 0x0000001a0400720b */ /* 0x040fe40003f8e000 */
[----:B------:R-:W-:Y:S02]  /*3df0*/  PLOP3.LUT P3, PT, PT, PT, UP1, 0x80, 0x0 ;  /* 0x000000000000781c */ /* 0x000fe40003f6f018 */
[----:B------:R-:W-:Y:S01]  /*3e00*/  FSETP.NAN.AND P6, PT, R4, R4, PT ;  /* 0x000000040400720b */ /* 0x000fe20003fc8000 */
[C---:B--2---:R-:W-:Y:S01]  /*3e10*/  IMAD.U32 R37, R24.reuse, 0x10000, RZ ;  /* 0x0001000018257824 */ /* 0x044fe200078e00ff */
[----:B------:R-:W-:-:S05]  /*3e20*/  PRMT R24, R24, 0x7632, R24 ;  /* 0x0000763218187816 */ /* 0x000fca0000000018 */
[----:B------:R-:W-:Y:S01]  /*3e30*/  IMAD.U32 R24, R24, 0x10000, RZ ;  /* 0x0001000018187824 */ /* 0x000fe200078e00ff */
[----:B---3--:R-:W-:Y:S01]  /*3e40*/  FADD R8, R8, R37 ;  /* 0x0000002508087221 */ /* 0x008fe20000000000 */
[----:B------:R-:W-:Y:S02]  /*3e50*/  FSEL R37, R4, R26, !P4 ;  /* 0x0000001a04257208 */ /* 0x000fe40006000000 */
[----:B------:R-:W-:Y:S01]  /*3e60*/  FSETP.GEU.AND P4, PT, R5, R27, PT ;  /* 0x0000001b0500720b */ /* 0x000fe20003f8e000 */
[----:B----4-:R-:W-:Y:S01]  /*3e70*/  IMAD.U32 R31, R20, 0x10000, RZ ;  /* 0x00010000141f7824 */ /* 0x010fe200078e00ff */
[----:B------:R-:W-:Y:S01]  /*3e80*/  FADD R9, R9, R24 ;  /* 0x0000001809097221 */ /* 0x000fe20000000000 */
[----:B------:R-:W-:Y:S02]  /*3e90*/  @!P5 FSEL R4, R4, R37, P6 ;  /* 0x000000250404d208 */ /* 0x000fe40003000000 */
[C---:B------:R-:W-:Y:S02]  /*3ea0*/  FSETP.NAN.AND P5, PT, R5.reuse, R5, PT ;  /* 0x000000050500720b */ /* 0x040fe40003fa8000 */
[----:B------:R-:W-:-:S04]  /*3eb0*/  FSEL R24, R5, R27, !P4 ;  /* 0x0000001b05187208 */ /* 0x000fc80006000000 */
[----:B------:R-:W-:Y:S01]  /*3ec0*/  @!P3 FSEL R5, R5, R24, P5 ;  /* 0x000000180505b208 */ /* 0x000fe20002800000 */
[----:B-----5:R-:W-:Y:S01]  /*3ed0*/  FADD R37, R12, R31 ;  /* 0x0000001f0c257221 */ /* 0x020fe20000000000 */
[----:B------:R-:W-:Y:S01]  /*3ee0*/  IMAD.U32 R12, R22, 0x10000, RZ ;  /* 0x00010000160c7824 */ /* 0x000fe200078e00ff */
[----:B------:R-:W-:-:S03]  /*3ef0*/  PLOP3.LUT P5, PT, PT, PT, UP1, 0x80, 0x0 ;  /* 0x000000000000781c */ /* 0x000fc60003faf018 */
[----:B------:R-:W-:Y:S01]  /*3f00*/  FADD R12, R12, -UR4 ;  /* 0x800000040c0c7e21 */ /* 0x000fe20008000000 */
[----:B------:R-:W-:Y:S01]  /*3f10*/  FADD R31, R8, 1 ;  /* 0x3f800000081f7421 */ /* 0x000fe20000000000 */
[----:B------:R-:W-:Y:S02]  /*3f20*/  FSETP.GEU.AND P4, PT, R2, R19, PT ;  /* 0x000000130200720b */ /* 0x000fe40003f8e000 */
[----:B------:R-:W-:Y:S01]  /*3f30*/  FMUL R12, R12, UR5 ;  /* 0x000000050c0c7c20 */ /* 0x000fe20008400000 */
[----:B------:R-:W-:Y:S02]  /*3f40*/  PLOP3.LUT P3, PT, PT, PT, UP1, 0x80, 0x0 ;  /* 0x000000000000781c */ /* 0x000fe40003f6f018 */
[----:B------:R-:W-:Y:S01]  /*3f50*/  PRMT R22, R22, 0x7632, R22 ;  /* 0x0000763216167816 */ /* 0x000fe20000000016 */
[----:B------:R-:W-:Y:S01]  /*3f60*/  FFMA R8, R12, R31, R37 ;  /* 0x0000001f0c087223 */ /* 0x000fe20000000025 */
[C---:B------:R-:W-:Y:S02]  /*3f70*/  FSETP.NAN.AND P6, PT, R2.reuse, R2, PT ;  /* 0x000000020200720b */ /* 0x040fe40003fc8000 */
[----:B------:R-:W-:Y:S01]  /*3f80*/  FSEL R31, R2, R19, !P4 ;  /* 0x00000013021f7208 */ /* 0x000fe20006000000 */
[----:B------:R-:W-:Y:S01]  /*3f90*/  IMAD.U32 R22, R22, 0x10000, RZ ;  /* 0x0001000016167824 */ /* 0x000fe200078e00ff */
[----:B------:R-:W-:-:S02]  /*3fa0*/  PRMT R20, R20, 0x7632, R20 ;  /* 0x0000763214147816 */ /* 0x000fc40000000014 */
[C---:B------:R-:W-:Y:S02]  /*3fb0*/  FSETP.GEU.AND P4, PT, R3.reuse, R29, PT ;  /* 0x0000001d0300720b */ /* 0x040fe40003f8e000 */
[----:B------:R-:W-:Y:S01]  /*3fc0*/  @!P5 FSEL R2, R2, R31, P6 ;  /* 0x0000001f0202d208 */ /* 0x000fe20003000000 */
[----:B------:R-:W-:Y:S01]  /*3fd0*/  IMAD.U32 R20, R20, 0x10000, RZ ;  /* 0x0001000014147824 */ /* 0x000fe200078e00ff */
[C---:B------:R-:W-:Y:S01]  /*3fe0*/  FSETP.NAN.AND P5, PT, R3.reuse, R3, PT ;  /* 0x000000030300720b */ /* 0x040fe20003fa8000 */
[----:B------:R-:W-:Y:S01]  /*3ff0*/  FADD R22, R22, -UR4 ;  /* 0x8000000416167e21 */ /* 0x000fe20008000000 */
[----:B------:R-:W-:Y:S01]  /*4000*/  FSEL R12, R3, R29, !P4 ;  /* 0x0000001d030c7208 */ /* 0x000fe20006000000 */
[----:B------:R-:W-:Y:S01]  /*4010*/  IMAD.U32 R31, R25, 0x10000, RZ ;  /* 0x00010000191f7824 */ /* 0x000fe200078e00ff */
[----:B------:R-:W-:Y:S01]  /*4020*/  FADD R13, R13, R20 ;  /* 0x000000140d0d7221 */ /* 0x000fe20000000000 */
[----:B------:R-:W-:Y:S01]  /*4030*/  FMUL R22, R22, UR5 ;  /* 0x0000000516167c20 */ /* 0x000fe20008400000 */
[----:B------:R-:W-:Y:S01]  /*4040*/  @!P3 FSEL R3, R3, R12, P5 ;  /* 0x0000000c0303b208 */ /* 0x000fe20002800000 */
[----:B------:R-:W-:Y:S01]  /*4050*/  FADD R9, R9, 1 ;  /* 0x3f80000009097421 */ /* 0x000fe20000000000 */
[----:B------:R-:W-:Y:S01]  /*4060*/  FADD R12, R10, R31 ;  /* 0x0000001f0a0c7221 */ /* 0x000fe20000000000 */
[----:B------:R-:W-:-:S02]  /*4070*/  PLOP3.LUT P3, PT, PT, PT, UP1, 0x80, 0x0 ;  /* 0x000000000000781c */ /* 0x000fc40003f6f018 */
[----:B------:R-:W-:Y:S01]  /*4080*/  FFMA R9, R22, R9, R13 ;  /* 0x0000000916097223 */ /* 0x000fe2000000000d */
[----:B------:R-:W-:Y:S01]  /*4090*/  IMAD.MOV.U32 R10, RZ, RZ, R3 ;  /* 0x000000ffff0a7224 */ /* 0x000fe200078e0003 */
[----:B------:R-:W-:Y:S01]  /*40a0*/  PLOP3.LUT P5, PT, PT, PT, UP1, 0x80, 0x0 ;  /* 0x000000000000781c */ /* 0x000fe20003faf018 */
[----:B------:R-:W-:Y:S01]  /*40b0*/  IMAD.U32 R13, R21, 0x10000, RZ ;  /* 0x00010000150d7824 */ /* 0x000fe200078e00ff */
[-C--:B------:R-:W-:Y:S01]  /*40c0*/  FSETP.GEU.AND P6, PT, R2, R8.reuse, PT ;  /* 0x000000080200720b */ /* 0x080fe20003fce000 */
[----:B------:R-:W-:Y:S01]  /*40d0*/  IMAD.U32 R3, R23, 0x10000, RZ ;  /* 0x0001000017037824 */ /* 0x000fe200078e00ff */
[-C--:B------:R-:W-:Y:S01]  /*40e0*/  FSETP.GEU.AND P4, PT, R10, R9.reuse, PT ;  /* 0x000000090a00720b */ /* 0x080fe20003f8e000 */
[----:B------:R-:W-:Y:S01]  /*40f0*/  FADD R14, R14, R13 ;  /* 0x0000000d0e0e7221 */ /* 0x000fe20000000000 */
[----:B------:R-:W-:Y:S01]  /*4100*/  FSEL R13, R2, R8, !P6 ;  /* 0x00000008020d7208 */ /* 0x000fe20007000000 */
[----:B------:R-:W-:Y:S01]  /*4110*/  FADD R3, R3, -UR4 ;  /* 0x8000000403037e21 */ /* 0x000fe20008000000 */
[----:B------:R-:W-:-:S02]  /*4120*/  FSEL R31, R10, R9, !P4 ;  /* 0x000000090a1f7208 */ /* 0x000fc40006000000 */
[----:B------:R-:W-:Y:S02]  /*4130*/  FSETP.NAN.AND P4, PT, R2, R2, PT ;  /* 0x000000020200720b */ /* 0x000fe40003f88000 */
[----:B------:R-:W-:Y:S01]  /*4140*/  FSETP.NAN.AND P6, PT, R10, R10, PT ;  /* 0x0000000a0a00720b */ /* 0x000fe20003fc8000 */
[----:B------:R-:W-:Y:S01]  /*4150*/  FMUL R3, R3, UR5 ;  /* 0x0000000503037c20 */ /* 0x000fe20008400000 */
[----:B------:R-:W-:Y:S01]  /*4160*/  FADD R12, R12, 1 ;  /* 0x3f8000000c0c7421 */ /* 0x000fe20000000000 */
[----:B------:R-:W-:Y:S02]  /*4170*/  @!P5 FSEL R2, R2, R13, P4 ;  /* 0x0000000d0202d208 */ /* 0x000fe40002000000 */
[----:B------:R-:W-:Y:S01]  /*4180*/  @!P3 FSEL R10, R10, R31, P6 ;  /* 0x0000001f0a0ab208 */ /* 0x000fe20003000000 */
[----:B------:R-:W-:Y:S01]  /*4190*/  FFMA R3, R3, R12, R14 ;  /* 0x0000000c03037223 */ /* 0x000fe2000000000e */
[----:B------:R-:W-:Y:S01]  /*41a0*/  PRMT R23, R23, 0x7632, R23 ;  /* 0x0000763217177816 */ /* 0x000fe20000000017 */
[----:B------:R-:W-:Y:S01]  /*41b0*/  IMAD.MOV.U32 R12, RZ, RZ, R4 ;  /* 0x000000ffff0c7224 */ /* 0x000fe200078e0004 */
[----:B------:R-:W-:-:S02]  /*41c0*/  PRMT R25, R25, 0x7632, R25 ;  /* 0x0000763219197816 */ /* 0x000fc40000000019 */
[----:B------:R-:W-:Y:S02]  /*41d0*/  PLOP3.LUT P3, PT, PT, PT, UP1, 0x80, 0x0 ;  /* 0x000000000000781c */ /* 0x000fe40003f6f018 */
[----:B------:R-:W-:Y:S01]  /*41e0*/  FSETP.GEU.AND P4, PT, R2, R10, PT ;  /* 0x0000000a0200720b */ /* 0x000fe20003f8e000 */
[----:B------:R-:W-:Y:S01]  /*41f0*/  IMAD.U32 R4, R25, 0x10000, RZ ;  /* 0x0001000019047824 */ /* 0x000fe200078e00ff */
[----:B------:R-:W-:Y:S01]  /*4200*/  PRMT R21, R21, 0x7632, R21 ;  /* 0x0000763215157816 */ /* 0x000fe20000000015 */
[----:B------:R-:W-:Y:S01]  /*4210*/  IMAD.U32 R23, R23, 0x10000, RZ ;  /* 0x0001000017177824 */ /* 0x000fe200078e00ff */
[CC--:B------:R-:W-:Y:S01]  /*4220*/  FSETP.GEU.AND P6, PT, R12.reuse, R3.reuse, PT ;  /* 0x000000030c00720b */ /* 0x0c0fe20003fce000 */
[----:B------:R-:W-:Y:S01]  /*4230*/  FADD R11, R11, R4 ;  /* 0x000000040b0b7221 */ /* 0x000fe20000000000 */
[C---:B------:R-:W-:Y:S01]  /*4240*/  FSETP.NAN.AND P5, PT, R12.reuse, R12, PT ;  /* 0x0000000c0c00720b */ /* 0x040fe20003fa8000 */
[----:B------:R-:W-:Y:S01]  /*4250*/  IMAD.U32 R14, R21, 0x10000, RZ ;  /* 0x00010000150e7824 */ /* 0x000fe200078e00ff */
[----:B------:R-:W-:Y:S01]  /*4260*/  FADD R23, R23, -UR4 ;  /* 0x8000000417177e21 */ /* 0x000fe20008000000 */
[----:B------:R-:W-:-:S02]  /*4270*/  FSEL R13, R12, R3, !P6 ;  /* 0x000000030c0d7208 */ /* 0x000fc40007000000 */
[----:B------:R-:W-:Y:S01]  /*4280*/  FSETP.NAN.AND P6, PT, R2, R2, PT ;  /* 0x000000020200720b */ /* 0x000fe20003fc8000 */
[----:B------:R-:W-:Y:S01]  /*4290*/  FADD R15, R15, R14 ;  /* 0x0000000e0f0f7221 */ /* 0x000fe20000000000 */
[----:B------:R-:W-:Y:S01]  /*42a0*/  FMUL R4, R23, UR5 ;  /* 0x0000000517047c20 */ /* 0x000fe20008400000 */
[----:B------:R-:W-:Y:S01]  /*42b0*/  FADD R11, R11, 1 ;  /* 0x3f8000000b0b7421 */ /* 0x000fe20000000000 */
[----:B------:R-:W-:Y:S02]  /*42c0*/  @!P3 FSEL R12, R12, R13, P5 ;  /* 0x0000000d0c0cb208 */ /* 0x000fe40002800000 */
[----:B------:R-:W-:Y:S01]  /*42d0*/  @P4 FSEL R2, R2, R10, P6 ;  /* 0x0000000a02024208 */ /* 0x000fe20003000000 */
[----:B------:R-:W-:Y:S01]  /*42e0*/  FFMA R4, R4, R11, R15 ;  /* 0x0000000b04047223 */ /* 0x000fe2000000000f */
[----:B------:R-:W-:Y:S02]  /*42f0*/  PLOP3.LUT P3, PT, PT, PT, UP1, 0x80, 0x0 ;  /* 0x000000000000781c */ /* 0x000fe40003f6f018 */
[----:B------:R-:W-:-:S02]  /*4300*/  FSETP.GEU.AND P4, PT, R2, R12, PT ;  /* 0x0000000c0200720b */ /* 0x000fc40003f8e000 */
[CC--:B------:R-:W-:Y:S02]  /*4310*/  FSETP.GEU.AND P6, PT, R5.reuse, R4.reuse, PT ;  /* 0x000000040500720b */ /* 0x0c0fe40003fce000 */
[C---:B------:R-:W-:Y:S02]  /*4320*/  FSETP.NAN.AND P5, PT, R5.reuse, R5, PT ;  /* 0x000000050500720b */ /* 0x040fe40003fa8000 */
[----:B------:R-:W-:Y:S02]  /*4330*/  FSEL R10, R5, R4, !P6 ;  /* 0x00000004050a7208 */ /* 0x000fe40007000000 */
[----:B------:R-:W-:-:S03]  /*4340*/  FSETP.NAN.AND P6, PT, R2, R2, PT ;  /* 0x000000020200720b */ /* 0x000fc60003fc8000 */
[----:B------:R-:W-:Y:S02]  /*4350*/  @!P3 FSEL R5, R5, R10, P5 ;  /* 0x0000000a0505b208 */ /* 0x000fe40002800000 */
[----:B------:R-:W-:-:S04]  /*4360*/  @P4 FSEL R2, R2, R12, P6 ;  /* 0x0000000c02024208 */ /* 0x000fc80003000000 */
[C---:B------:R-:W-:Y:S02]  /*4370*/  FSETP.GEU.AND P4, PT, R2.reuse, R5, PT ;  /* 0x000000050200720b */ /* 0x040fe40003f8e000 */
[----:B------:R-:W-:-:S11]  /*4380*/  FSETP.NAN.AND P3, PT, R2, R2, PT ;  /* 0x000000020200720b */ /* 0x000fd60003f68000 */
[----:B------:R-:W-:-:S05]  /*4390*/  @P4 FSEL R2, R2, R5, P3 ;  /* 0x0000000502024208 */ /* 0x000fca0001800000 */
[----:B------:R-:W0:Y:S01]  /*43a0*/  SHFL.BFLY PT, R5, R2, 0x10, 0x1f ;  /* 0x0e001f0002057f89 */ /* 0x000e2200000e0000 */
[----:B------:R-:W-:Y:S02]  /*43b0*/  PLOP3.LUT P5, PT, PT, PT, UP1, 0x80, 0x0 ;  /* 0x000000000000781c */ /* 0x000fe40003faf018 */
[----:B------:R-:W-:Y:S02]  /*43c0*/  FSETP.GT.AND P3, PT, R6, R26, PT ;  /* 0x0000001a0600720b */ /* 0x000fe40003f64000 */
[----:B------:R-:W-:Y:S02]  /*43d0*/  FSETP.NAN.AND P4, PT, R2, R2, PT ;  /* 0x000000020200720b */ /* 0x000fe40003f88000 */
[C---:B------:R-:W-:Y:S02]  /*43e0*/  FSETP.NAN.AND P6, PT, R6.reuse, R6, PT ;  /* 0x000000060600720b */ /* 0x040fe40003fc8000 */
[----:B------:R-:W-:Y:S02]  /*43f0*/  FSEL R11, R6, R26, P3 ;  /* 0x0000001a060b7208 */ /* 0x000fe40001800000 */
[----:B------:R-:W-:-:S03]  /*4400*/  PLOP3.LUT P3, PT, PT, PT, UP1, 0x80, 0x0 ;  /* 0x000000000000781c */ /* 0x000fc60003f6f018 */
[----:B------:R-:W-:Y:S02]  /*4410*/  @!P5 FSEL R6, R6, R11, P6 ;  /* 0x0000000b0606d208 */ /* 0x000fe40003000000 */
[C---:B------:R-:W-:Y:S02]  /*4420*/  FSETP.GT.AND P5, PT, R17.reuse, R19, PT ;  /* 0x000000131100720b */ /* 0x040fe40003fa4000 */
[C---:B0-----:R-:W-:Y:S02]  /*4430*/  FSETP.GEU.AND P6, PT, R2.reuse, R5, PT ;  /* 0x000000050200720b */ /* 0x041fe40003fce000 */
[----:B------:R-:W-:Y:S02]  /*4440*/  FSEL R10, R17, R19, P5 ;  /* 0x00000013110a7208 */ /* 0x000fe40002800000 */
[----:B------:R-:W-:Y:S02]  /*4450*/  @!P4 FSEL R2, R2, R5, !P6 ;  /* 0x000000050202c208 */ /* 0x000fe40007000000 */
[----:B------:R-:W-:-:S02]  /*4460*/  PLOP3.LUT P4, PT, PT, PT, UP1, 0x80, 0x0 ;  /* 0x000000000000781c */ /* 0x000fc40003f8f018 */
[C---:B------:R-:W-:Y:S01]  /*4470*/  FSETP.NAN.AND P6, PT, R17.reuse, R17, PT ;  /* 0x000000111100720b */ /* 0x040fe20003fc8000 */
[----:B------:R-:W0:Y:S03]  /*4480*/  SHFL.BFLY PT, R5, R2, 0x8, 0x1f ;  /* 0x0d001f0002057f89 */ /* 0x000e2600000e0000 */
[----:B------:R-:W-:Y:S02]  /*4490*/  @!P3 FSEL R17, R17, R10, P6 ;  /* 0x0000000a1111b208 */ /* 0x000fe40003000000 */
[C---:B------:R-:W-:Y:S02]  /*44a0*/  FSETP.GT.AND P6, PT, R16.reuse, R27, PT ;  /* 0x0000001b1000720b */ /* 0x040fe40003fc4000 */
[----:B------:R-:W-:Y:S02]  /*44b0*/  PLOP3.LUT P3, PT, PT, PT, UP1, 0x80, 0x0 ;  /* 0x000000000000781c */ /* 0x000fe40003f6f018 */
[----:B------:R-:W-:-:S02]  /*44c0*/  FSETP.NAN.AND P5, PT, R16, R16, PT ;  /* 0x000000101000720b */ /* 0x000fc40003fa8000 */
[----:B------:R-:W-:-:S04]  /*44d0*/  FSEL R27, R16, R27, P6 ;  /* 0x0000001b101b7208 */ /* 0x000fc80003000000 */
[----:B------:R-:W-:Y:S02]  /*44e0*/  @!P4 FSEL R16, R16, R27, P5 ;  /* 0x0000001b1010c208 */ /* 0x000fe40002800000 */
[CC--:B------:R-:W-:Y:S02]  /*44f0*/  FSETP.GT.AND P4, PT, R18.reuse, R29.reuse, PT ;  /* 0x0000001d1200720b */ /* 0x0c0fe40003f84000 */
[----:B------:R-:W-:Y:S02]  /*4500*/  PLOP3.LUT P5, PT, PT, PT, UP1, 0x80, 0x0 ;  /* 0x000000000000781c */ /* 0x000fe40003faf018 */
[C---:B------:R-:W-:Y:S02]  /*4510*/  FSETP.NAN.AND P6, PT, R18.reuse, R18, PT ;  /* 0x000000121200720b */ /* 0x040fe40003fc8000 */
[----:B------:R-:W-:Y:S02]  /*4520*/  FSEL R29, R18, R29, P4 ;  /* 0x0000001d121d7208 */ /* 0x000fe40002000000 */
[----:B------:R-:W-:-:S02]  /*4530*/  FSETP.GT.AND P4, PT, R17, R8, PT ;  /* 0x000000081100720b */ /* 0x000fc40003f84000 */
[----:B------:R-:W-:Y:S02]  /*4540*/  @!P3 FSEL R18, R18, R29, P6 ;  /* 0x0000001d1212b208 */ /* 0x000fe40003000000 */
[----:B------:R-:W-:Y:S02]  /*4550*/  PLOP3.LUT P3, PT, PT, PT, UP1, 0x80, 0x0 ;  /* 0x000000000000781c */ /* 0x000fe40003f6f018 */
[C---:B------:R-:W-:Y:S02]  /*4560*/  FSETP.NAN.AND P6, PT, R17.reuse, R17, PT ;  /* 0x000000111100720b */ /* 0x040fe40003fc8000 */
[C---:B------:R-:W-:Y:S02]  /*4570*/  FSEL R10, R17.reuse, R8, P4 ;  /* 0x00000008110a7208 */ /* 0x040fe40002000000 */
[----:B0-----:R-:W-:Y:S02]  /*4580*/  FSETP.GEU.AND P4, PT, R2, R5, PT ;  /* 0x000000050200720b */ /* 0x001fe40003f8e000 */
[----:B------:R-:W-:-:S02]  /*4590*/  @!P5 FSEL R17, R17, R10, P6 ;  /* 0x0000000a1111d208 */ /* 0x000fc40003000000 */
[CC--:B------:R-:W-:Y:S02]  /*45a0*/  FSETP.GT.AND P6, PT, R18.reuse, R9.reuse, PT ;  /* 0x000000091200720b */ /* 0x0c0fe40003fc4000 */
[C---:B------:R-:W-:Y:S02]  /*45b0*/  FSETP.NAN.AND P5, PT, R18.reuse, R18, PT ;  /* 0x000000121200720b */ /* 0x040fe40003fa8000 */
[----:B------:R-:W-:Y:S02]  /*45c0*/  FSEL R11, R18, R9, P6 ;  /* 0x00000009120b7208 */ /* 0x000fe40003000000 */
[----:B------:R-:W-:Y:S02]  /*45d0*/  FSETP.NAN.AND P6, PT, R2, R2, PT ;  /* 0x000000020200720b */ /* 0x000fe40003fc8000 */
[----:B------:R-:W-:Y:S02]  /*45e0*/  @!P3 FSEL R18, R18, R11, P5 ;  /* 0x0000000b1212b208 */ /* 0x000fe40002800000 */
[----:B------:R-:W-:-:S02]  /*45f0*/  PLOP3.LUT P3, PT, PT, PT, UP1, 0x80, 0x0 ;  /* 0x000000000000781c */ /* 0x000fc40003f6f018 */
[----:B------:R-:W-:Y:S02]  /*4600*/  FSETP.GT.AND P5, PT, R17, R18, PT ;  /* 0x000000121100720b */ /* 0x000fe40003fa4000 */
[----:B------:R-:W-:Y:S02]  /*4610*/  @P4 FSEL R2, R2, R5, P6 ;  /* 0x0000000502024208 */ /* 0x000fe40003000000 */
[----:B------:R-:W-:-:S03]  /*4620*/  FSETP.GT.AND P6, PT, R6, R3, PT ;  /* 0x000000030600720b */ /* 0x000fc60003fc4000 */
[----:B------:R-:W0:Y:S01]  /*4630*/  SHFL.BFLY PT, R5, R2, 0x4, 0x1f ;  /* 0x0c801f0002057f89 */ /* 0x000e2200000e0000 */
[C---:B------:R-:W-:Y:S02]  /*4640*/  FSEL R11, R6.reuse, R3, P6 ;  /* 0x00000003060b7208 */ /* 0x040fe40003000000 */
[C---:B------:R-:W-:Y:S02]  /*4650*/  FSETP.NAN.AND P4, PT, R6.reuse, R6, PT ;  /* 0x000000060600720b */ /* 0x040fe40003f88000 */
[C---:B------:R-:W-:Y:S02]  /*4660*/  FSETP.NAN.AND P6, PT, R17.reuse, R17, PT ;  /* 0x000000111100720b */ /* 0x040fe40003fc8000 */
[----:B------:R-:W-:Y:S02]  /*4670*/  @!P3 FSEL R6, R6, R11, P4 ;  /* 0x0000000b0606b208 */ /* 0x000fe40002000000 */
[----:B------:R-:W-:Y:S02]  /*4680*/  @!P5 FSEL R17, R17, R18, P6 ;  /* 0x000000121111d208 */ /* 0x000fe40003000000 */
[----:B------:R-:W-:-:S02]  /*4690*/  PLOP3.LUT P3, PT, PT, PT, UP1, 0x80, 0x0 ;  /* 0x000000000000781c */ /* 0x000fc40003f6f018 */
[C---:B------:R-:W-:Y:S02]  /*46a0*/  FSETP.GT.AND P4, PT, R17.reuse, R6, PT ;  /* 0x000000061100720b */ /* 0x040fe40003f84000 */
[C---:B------:R-:W-:Y:S02]  /*46b0*/  FSETP.GT.AND P6, PT, R16.reuse, R4, PT ;  /* 0x000000041000720b */ /* 0x040fe40003fc4000 */
[C---:B------:R-:W-:Y:S02]  /*46c0*/  FSETP.NAN.AND P5, PT, R16.reuse, R16, PT ;  /* 0x000000101000720b */ /* 0x040fe40003fa8000 */
[----:B------:R-:W-:Y:S02]  /*46d0*/  FSEL R11, R16, R4, P6 ;  /* 0x00000004100b7208 */ /* 0x000fe40003000000 */
[----:B------:R-:W-:-:S03]  /*46e0*/  FSETP.NAN.AND P6, PT, R17, R17, PT ;  /* 0x000000111100720b */ /* 0x000fc60003fc8000 */
[----:B------:R-:W-:Y:S02]  /*46f0*/  @!P3 FSEL R16, R16, R11, P5 ;  /* 0x0000000b1010b208 */ /* 0x000fe40002800000 */
[----:B------:R-:W-:Y:S02]  /*4700*/  @!P4 FSEL R17, R17, R6, P6 ;  /* 0x000000061111c208 */ /* 0x000fe40003000000 */
[C---:B0-----:R-:W-:Y:S02]  /*4710*/  FSETP.GEU.AND P6, PT, R2.reuse, R5, PT ;  /* 0x000000050200720b */ /* 0x041fe40003fce000 */
[C---:B------:R-:W-:Y:S02]  /*4720*/  FSETP.GT.AND P4, PT, R17.reuse, R16, PT ;  /* 0x000000101100720b */ /* 0x040fe40003f84000 */
[----:B------:R-:W-:Y:S02]  /*4730*/  FSETP.NAN.AND P3, PT, R2, R2, PT ;  /* 0x000000020200720b */ /* 0x000fe40003f68000 */
[----:B------:R-:W-:-:S07]  /*4740*/  FSETP.NAN.AND P5, PT, R17, R17, PT ;  /* 0x000000111100720b */ /* 0x000fce0003fa8000 */
[----:B------:R-:W-:Y:S02]  /*4750*/  @P6 FSEL R2, R2, R5, P3 ;  /* 0x0000000502026208 */ /* 0x000fe40001800000 */
[----:B------:R-:W-:-:S03]  /*4760*/  @!P4 FSEL R17, R17, R16, P5 ;  /* 0x000000101111c208 */ /* 0x000fc60002800000 */
[----:B------:R-:W0:Y:S04]  /*4770*/  SHFL.BFLY PT, R5, R2, 0x2, 0x1f ;  /* 0x0c401f0002057f89 */ /* 0x000e2800000e0000 */
[----:B------:R-:W1:Y:S01]  /*4780*/  SHFL.BFLY PT, R6, R17, 0x10, 0x1f ;  /* 0x0e001f0011067f89 */ /* 0x000e6200000e0000 */
[C---:B------:R-:W-:Y:S02]  /*4790*/  FSETP.NAN.AND P4, PT, R17.reuse, R17, PT ;  /* 0x000000111100720b */ /* 0x040fe40003f88000 */
[----:B0-----:R-:W-:Y:S02]  /*47a0*/  FSETP.GEU.AND P5, PT, R2, R5, PT ;  /* 0x000000050200720b */ /* 0x001fe40003fae000 */
[----:B-1----:R-:W-:-:S09]  /*47b0*/  FSETP.GT.AND P3, PT, R17, R6, PT ;  /* 0x000000061100720b */ /* 0x002fd20003f64000 */
[----:B------:R-:W-:Y:S02]  /*47c0*/  @!P4 FSEL R17, R17, R6, P3 ;  /* 0x000000061111c208 */ /* 0x000fe40001800000 */
[----:B------:R-:W-:-:S03]  /*47d0*/  FSETP.NAN.AND P3, PT, R2, R2, PT ;  /* 0x000000020200720b */ /* 0x000fc60003f68000 */
[----:B------:R-:W0:Y:S01]  /*47e0*/  SHFL.BFLY PT, R6, R17, 0x8, 0x1f ;  /* 0x0d001f0011067f89 */ /* 0x000e2200000e0000 */
[----:B------:R-:W-:-:S05]  /*47f0*/  @P5 FSEL R2, R2, R5, P3 ;  /* 0x0000000502025208 */ /* 0x000fca0001800000 */
[----:B------:R-:W1:Y:S01]  /*4800*/  SHFL.BFLY PT, R11, R2, 0x1, 0x1f ;  /* 0x0c201f00020b7f89 */ /* 0x000e6200000e0000 */
[----:B------:R-:W-:Y:S02]  /*4810*/  PLOP3.LUT P3, PT, PT, PT, UP1, 0x80, 0x0 ;  /* 0x000000000000781c */ /* 0x000fe40003f6f018 */
[----:B------:R-:W-:Y:S02]  /*4820*/  F2FP.BF16.PACK_AB R8, R9, R8 ;  /* 0x000000080908723e */ /* 0x000fe400000010ff */
[----:B------:R-:W-:Y:S01]  /*4830*/  F2FP.BF16.PACK_AB R9, R4, R3 ;  /* 0x000000030409723e */ /* 0x000fe200000010ff */
[----:B------:R-:W-:-:S08]  /*4840*/  IMAD.WIDE R4, R32, R34, c[0x0][0x1a8] ;  /* 0x00006a0020047625 */ /* 0x000fd000078e0222 */
[----:B------:R-:W-:Y:S04]  /*4850*/  @!P3 STG.E.64 [R4.64], R8 ;  /* 0x000000080400b986 */ /* 0x000fe8000c101b0c */
[----:B------:R-:W-:Y:S01]  /*4860*/  BAR.SYNC.DEFER_BLOCKING 0x0 ;  /* 0x0000000000007b1d */ /* 0x000fe20000010000 */
[C---:B0-----:R-:W-:Y:S02]  /*4870*/  FSETP.GT.AND P5, PT, R17.reuse, R6, PT ;  /* 0x000000061100720b */ /* 0x041fe40003fa4000 */
[----:B-1----:R-:W-:Y:S02]  /*4880*/  FSETP.GEU.AND P4, PT, R2, R11, PT ;  /* 0x0000000b0200720b */ /* 0x002fe40003f8e000 */
[----:B------:R-:W-:-:S09]  /*4890*/  FSETP.NAN.AND P6, PT, R17, R17, PT ;  /* 0x000000111100720b */ /* 0x000fd20003fc8000 */
[----:B------:R-:W-:Y:S02]  /*48a0*/  @!P5 FSEL R17, R17, R6, P6 ;  /* 0x000000061111d208 */ /* 0x000fe40003000000 */
[----:B------:R-:W-:-:S04]  /*48b0*/  FSETP.NAN.AND P5, PT, R2, R2, PT ;  /* 0x000000020200720b */ /* 0x000fc80003fa8000 */
[----:B------:R-:W-:-:S05]  /*48c0*/  @P4 SEL R2, R2, R11, P5 ;  /* 0x0000000b02024207 */ /* 0x000fca0002800000 */
[----:B------:R-:W-:Y:S04]  /*48d0*/  @!P2 STS [R36], R2 ;  /* 0x000000022400a388 */ /* 0x000fe80000000800 */
[----:B------:R-:W-:Y:S06]  /*48e0*/  BAR.SYNC.DEFER_BLOCKING 0x0 ;  /* 0x0000000000007b1d */ /* 0x000fec0000010000 */
[----:B------:R-:W0:Y:S04]  /*48f0*/  @!P1 LDS R28, [R35.X4] ;  /* 0x00000000231c9984 */ /* 0x000e280000004800 */
[----:B------:R-:W1:Y:S01]  /*4900*/  SHFL.BFLY PT, R6, R17, 0x4, 0x1f ;  /* 0x0c801f0011067f89 */ /* 0x000e6200000e0000 */
[----:B------:R-:W-:-:S03]  /*4910*/  FSETP.NAN.AND P4, PT, R17, R17, PT ;  /* 0x000000111100720b */ /* 0x000fc60003f88000 */
[----:B0-----:R-:W0:Y:S01]  /*4920*/  SHFL.BFLY PT, R3, R28, 0x2, 0x1f ;  /* 0x0c401f001c037f89 */ /* 0x001e2200000e0000 */
[----:B-1----:R-:W-:-:S13]  /*4930*/  FSETP.GT.AND P3, PT, R17, R6, PT ;  /* 0x000000061100720b */ /* 0x002fda0003f64000 */
[----:B------:R-:W-:Y:S02]  /*4940*/  @!P3 FSEL R17, R17, R6, P4 ;  /* 0x000000061111b208 */ /* 0x000fe40002000000 */
[C---:B------:R-:W-:Y:S02]  /*4950*/  FSETP.NAN.AND P3, PT, R28.reuse, R28, PT ;  /* 0x0000001c1c00720b */ /* 0x040fe40003f68000 */
[----:B0-----:R-:W-:-:S04]  /*4960*/  FSETP.GEU.AND P5, PT, R28, R3, PT ;  /* 0x000000031c00720b */ /* 0x001fc80003fae000 */
[----:B------:R-:W-:-:S04]  /*4970*/  FSEL R3, R28, R3, !P5 ;  /* 0x000000031c037208 */ /* 0x000fc80006800000 */
[----:B------:R-:W-:-:S05]  /*4980*/  FSEL R2, R28, R3, P3 ;  /* 0x000000031c027208 */ /* 0x000fca0001800000 */
[----:B------:R-:W0:Y:S04]  /*4990*/  SHFL.BFLY PT, R3, R2, 0x1, 0x1f ;  /* 0x0c201f0002037f89 */ /* 0x000e2800000e0000 */
[----:B------:R-:W1:Y:S01]  /*49a0*/  SHFL.BFLY PT, R6, R17, 0x2, 0x1f ;  /* 0x0c401f0011067f89 */ /* 0x000e6200000e0000 */
[C---:B------:R-:W-:Y:S02]  /*49b0*/  FSETP.NAN.AND P3, PT, R2.reuse, R2, PT ;  /* 0x000000020200720b */ /* 0x040fe40003f68000 */
[C---:B------:R-:W-:Y:S02]  /*49c0*/  FSETP.NAN.AND P5, PT, R17.reuse, R17, PT ;  /* 0x000000111100720b */ /* 0x040fe40003fa8000 */
[----:B0-----:R-:W-:Y:S02]  /*49d0*/  FSETP.GEU.AND P6, PT, R2, R3, PT ;  /* 0x000000030200720b */ /* 0x001fe40003fce000 */
[----:B-1----:R-:W-:-:S11]  /*49e0*/  FSETP.GT.AND P4, PT, R17, R6, PT ;  /* 0x000000061100720b */ /* 0x002fd60003f84000 */
[----:B------:R-:W-:-:S05]  /*49f0*/  @P6 SEL R2, R2, R3, P3 ;  /* 0x0000000302026207 */ /* 0x000fca0001800000 */
[----:B------:R-:W-:Y:S01]  /*4a00*/  @P0 STS [R35.X4], R2 ;  /* 0x0000000223000388 */ /* 0x000fe20000004800 */
[----:B------:R-:W-:-:S03]  /*4a10*/  @!P4 FSEL R17, R17, R6, P5 ;  /* 0x000000061111c208 */ /* 0x000fc60002800000 */
[----:B------:R-:W-:Y:S06]  /*4a20*/  BAR.SYNC.DEFER_BLOCKING 0x0 ;  /* 0x0000000000007b1d */ /* 0x000fec0000010000 */
[----:B------:R-:W0:Y:S01]  /*4a30*/  SHFL.BFLY PT, R4, R17, 0x1, 0x1f ;  /* 0x0c201f0011047f89 */ /* 0x000e2200000e0000 */
[----:B------:R-:W-:-:S03]  /*4a40*/  FSETP.NAN.AND P5, PT, R17, R17, PT ;  /* 0x000000111100720b */ /* 0x000fc60003fa8000 */
[----:B------:R-:W-:Y:S04]  /*4a50*/  LDS R6, [RZ] ;  /* 0x00000000ff067984 */ /* 0x000fe80000000800 */
[----:B------:R-:W-:Y:S01]  /*4a60*/  BAR.SYNC.DEFER_BLOCKING 0x0 ;  /* 0x0000000000007b1d */ /* 0x000fe20000010000 */
[----:B0-----:R-:W-:-:S13]  /*4a70*/  FSETP.GT.AND P4, PT, R17, R4, PT ;  /* 0x000000041100720b */ /* 0x001fda0003f84000 */
[----:B------:R-:W-:-:S05]  /*4a80*/  @!P4 SEL R17, R17, R4, P5 ;  /* 0x000000041111c207 */ /* 0x000fca0002800000 */
[----:B------:R-:W-:Y:S04]  /*4a90*/  @!P2 STS [R36], R17 ;  /* 0x000000112400a388 */ /* 0x000fe80000000800 */
[----:B------:R-:W-:Y:S06]  /*4aa0*/  BAR.SYNC.DEFER_BLOCKING 0x0 ;  /* 0x0000000000007b1d */ /* 0x000fec0000010000 */
[----:B------:R-:W0:Y:S04]  /*4ab0*/  @!P1 LDS R7, [R35.X4] ;  /* 0x0000000023079984 */ /* 0x000e280000004800 */
[----:B0-----:R-:W0:Y:S01]  /*4ac0*/  SHFL.BFLY PT, R4, R7, 0x2, 0x1f ;  /* 0x0c401f0007047f89 */ /* 0x001e2200000e0000 */
[----:B------:R-:W-:-:S02]  /*4ad0*/  FSETP.NAN.AND P2, PT, R7, R7, PT ;  /* 0x000000070700720b */ /* 0x000fc40003f48000 */
[----:B0-----:R-:W-:-:S04]  /*4ae0*/  FSETP.GT.AND P1, PT, R7, R4, PT ;  /* 0x000000040700720b */ /* 0x001fc80003f24000 */
[----:B------:R-:W-:-:S04]  /*4af0*/  FSEL R4, R7, R4, P1 ;  /* 0x0000000407047208 */ /* 0x000fc80000800000 */
[----:B------:R-:W-:-:S05]  /*4b00*/  FSEL R4, R7, R4, P2 ;  /* 0x0000000407047208 */ /* 0x000fca0001000000 */
[----:B------:R-:W0:Y:S01]  /*4b10*/  SHFL.BFLY PT, R3, R4, 0x1, 0x1f ;  /* 0x0c201f0004037f89 */ /* 0x000e2200000e0000 */
[C---:B------:R-:W-:Y:S02]  /*4b20*/  FSETP.NAN.AND P2, PT, R4.reuse, R4, PT ;  /* 0x000000040400720b */ /* 0x040fe40003f48000 */
[----:B0-----:R-:W-:-:S13]  /*4b30*/  FSETP.GT.AND P1, PT, R4, R3, PT ;  /* 0x000000030400720b */ /* 0x001fda0003f24000 */
[----:B------:R-:W-:-:S05]  /*4b40*/  @!P1 SEL R4, R4, R3, P2 ;  /* 0x0000000304049207 */ /* 0x000fca0001000000 */
[----:B------:R0:W-:Y:S04]  /*4b50*/  @P0 STS [R35.X4], R4 ;  /* 0x0000000423000388 */ /* 0x0001e80000004800 */
[----:B------:R-:W-:Y:S06]  /*4b60*/  BAR.SYNC.DEFER_BLOCKING 0x0 ;  /* 0x0000000000007b1d */ /* 0x000fec0000010000 */
[----:B------:R-:W1:Y:S01]  /*4b70*/  LDS R13, [RZ] ;  /* 0x00000000ff0d7984 */ /* 0x000e620000000800 */
[----:B------:R-:W-:-:S02]  /*4b80*/  USHF.R.S32.HI UR5, URZ, 0x1f, UR6 ;  /* 0x0000001f3f057899 */ /* 0x000fc40008011406 */
[----:B------:R-:W-:Y:S01]  /*4b90*/  USHF.L.U32 UR4, UR6, 0x1, URZ ;  /* 0x0000000106047899 */ /* 0x000fe2000800063f */
[----:B------:R-:W-:Y:S01]  /*4ba0*/  PLOP3.LUT P0, PT, PT, PT, UP1, 0x40, 0x0 ;  /* 0x000000000000781c */ /* 0x000fe20003f0e818 */
[----:B------:R-:W-:Y:S02]  /*4bb0*/  USHF.L.U64.HI UR5, UR6, 0x1, UR5 ;  /* 0x0000000106057899 */ /* 0x000fe40008010205 */
[----:B------:R-:W-:Y:S01]  /*4bc0*/  UIADD3 UR6, UP0, UR4, UR8, URZ ;  /* 0x0000000804067290 */ /* 0x000fe2000ff1e03f */
[----:B------:R-:W-:Y:S01]  /*4bd0*/  ISETP.EQ.AND P0, PT, R33, RZ, P0 ;  /* 0x000000ff2100720c */ /* 0x000fe20000702270 */
[----:B------:R-:W-:Y:S01]  /*4be0*/  UIADD3 UR4, UP2, UR4, UR10, URZ ;  /* 0x0000000a04047290 */ /* 0x000fe2000ff5e03f */
[----:B------:R-:W-:Y:S01]  /*4bf0*/  PLOP3.LUT P2, PT, PT, PT, UP1, 0x80, 0x0 ;  /* 0x000000000000781c */ /* 0x000fe20003f4f018 */
[----:B------:R-:W-:Y:S02]  /*4c00*/  UIADD3.X UR7, UR5, UR9, URZ, UP0, !UPT ;  /* 0x0000000905077290 */ /* 0x000fe400087fe43f */
[----:B------:R-:W-:Y:S01]  /*4c10*/  UIADD3.X UR5, UR5, UR11, URZ, UP2, !UPT ;  /* 0x0000000b05057290 */ /* 0x000fe200097fe43f */
[----:B------:R-:W-:-:S02]  /*4c20*/  SHF.R.S32.HI R7, RZ, 0x1f, R0 ;  /* 0x0000001fff077819 */ /* 0x000fc40000011400 */
[----:B------:R-:W-:Y:S01]  /*4c30*/  LEA R2, P1, R0, c[0x0][0x1a8], 0x1 ;  /* 0x00006a0000027a11 */ /* 0x000fe200078208ff */
[----:B------:R-:W-:Y:S01]  /*4c40*/  IMAD.U32 R8, RZ, RZ, UR6 ;  /* 0x00000006ff087e24 */ /* 0x000fe2000f8e00ff */
[----:B0-----:R-:W-:Y:S01]  /*4c50*/  CS2R R4, SRZ ;  /* 0x0000000000047805 */ /* 0x001fe2000001ff00 */
[----:B------:R-:W-:Y:S02]  /*4c60*/  IMAD.U32 R9, RZ, RZ, UR7 ;  /* 0x00000007ff097e24 */ /* 0x000fe4000f8e00ff */
[----:B------:R-:W-:Y:S02]  /*4c70*/  IMAD.U32 R10, RZ, RZ, UR4 ;  /* 0x00000004ff0a7e24 */ /* 0x000fe4000f8e00ff */
[----:B------:R-:W-:Y:S01]  /*4c80*/  IMAD.U32 R11, RZ, RZ, UR5 ;  /* 0x00000005ff0b7e24 */ /* 0x000fe2000f8e00ff */
[----:B-1----:R-:W-:-:S04]  /*4c90*/  F2FP.BF16.PACK_AB R3, R13, R6 ;  /* 0x000000060d03723e */ /* 0x002fc800000010ff */
[C---:B------:R-:W-:Y:S02]  /*4ca0*/  PRMT R12, R3.reuse, 0x7610, R12 ;  /* 0x00007610030c7816 */ /* 0x040fe4000000000c */
[----:B------:R-:W-:Y:S02]  /*4cb0*/  PRMT R14, R3, 0x7632, R14 ;  /* 0x00007632030e7816 */ /* 0x000fe4000000000e */
[----:B------:R-:W-:Y:S01]  /*4cc0*/  LEA.HI.X R3, R0, c[0x0][0x1ac], R7, 0x1, P1 ;  /* 0x00006b0000037a11 */ /* 0x000fe200008f0c07 */
[----:B------:R0:W-:Y:S04]  /*4cd0*/  @P0 STG.E.U16 [R8.64], R12 ;  /* 0x0000000c08000986 */ /* 0x0001e8000c10150c */
[----:B------:R1:W-:Y:S04]  /*4ce0*/  @P0 STG.E.U16 [R10.64], R14 ;  /* 0x0000000e0a000986 */ /* 0x0003e8000c10150c */
[----:B------:R-:W1:Y:S01]  /*4cf0*/  @!P2 LDG.E.EF.64 R4, [R2.64] ;  /* 0x0000000c0204a981 */ /* 0x000e62000c0e1b00 */
[----:B------:R-:W-:-:S04]  /*4d00*/  FSETP.GE.AND P0, PT, R6, RZ, PT ;  /* 0x000000ff0600720b */ /* 0x000fc80003f06000 */
[----:B------:R-:W-:-:S05]  /*4d10*/  FSEL R6, R6, RZ, !P0 ;  /* 0x000000ff06067208 */ /* 0x000fca0004000000 */
[----:B------:R-:W-:Y:S01]  /*4d20*/  FADD R6, RZ, -R6 ;  /* 0x80000006ff067221 */ /* 0x000fe20000000000 */
[----:B------:R-:W-:-:S04]  /*4d30*/  FSETP.GTU.AND P1, PT, R13, RZ, PT ;  /* 0x000000ff0d00720b */ /* 0x000fc80003f2c000 */
[----:B------:R-:W-:Y:S02]  /*4d40*/  FSETP.NAN.AND P0, PT, R6, R6, PT ;  /* 0x000000060600720b */ /* 0x000fe40003f08000 */
[----:B------:R-:W-:-:S04]  /*4d50*/  FSEL R13, R13, RZ, P1 ;  /* 0x000000ff0d0d7208 */ /* 0x000fc80000800000 */
[----:B------:R-:W-:-:S07]  /*4d60*/  FSETP.GT.AND P1, PT, R6, R13, PT ;  /* 0x0000000d0600720b */ /* 0x000fce0003f24000 */
[----:B------:R-:W-:-:S05]  /*4d70*/  @!P0 FSEL R6, R6, R13, P1 ;  /* 0x0000000d06068208 */ /* 0x000fca0000800000 */
[----:B0-----:R-:W-:-:S05]  /*4d80*/  FMUL R8, R6, 0.0078740157186985015869 ;  /* 0x3c01020406087820 */ /* 0x001fca0000400000 */
[C---:B------:R-:W-:Y:S02]  /*4d90*/  FSETP.GT.AND P0, PT, R8.reuse, 9.9999997473787516356e-06, PT ;  /* 0x3727c5ac0800780b */ /* 0x040fe40003f04000 */
[----:B------:R-:W-:-:S11]  /*4da0*/  FSETP.NAN.AND P1, PT, R8, R8, PT ;  /* 0x000000080800720b */ /* 0x000fd60003f28000 */
[----:B------:R-:W-:-:S04]  /*4db0*/  @!P0 FSEL R8, R8, 9.9999997473787516356e-06, P1 ;  /* 0x3727c5ac08088808 */ /* 0x000fc80000800000 */
[C---:B------:R-:W-:Y:S02]  /*4dc0*/  FSETP.GT.AND P0, PT, |R8|.reuse, 8.50705917302346158658e+37, PT ;  /* 0x7e8000000800780b */ /* 0x040fe40003f04200 */
[----:B------:R-:W-:Y:S01]  /*4dd0*/  FSETP.GEU.AND P1, PT, |R8|, 1.175494350822287508e-38, PT ;  /* 0x008000000800780b */ /* 0x000fe20003f2e200 */
[----:B------:R-:W-:-:S10]  /*4de0*/  IMAD.MOV.U32 R9, RZ, RZ, 0x3e800000 ;  /* 0x3e800000ff097424 */ /* 0x000fd400078e00ff */
[----:B------:R-:W-:-:S04]  /*4df0*/  @P0 FMUL R8, R8, 0.25 ;  /* 0x3e80000008080820 */ /* 0x000fc80000400000 */
[----:B------:R-:W-:-:S04]  /*4e00*/  @!P1 FMUL R8, R8, 16777216 ;  /* 0x4b80000008089820 */ /* 0x000fc80000400000 */
[----:B------:R-:W0:Y:S01]  /*4e10*/  MUFU.RCP R6, R8 ;  /* 0x0000000800067308 */ /* 0x000e220000001000 */
[----:B------:R-:W-:-:S05]  /*4e20*/  FSEL R9, R9, 1, P0 ;  /* 0x3f80000009097808 */ /* 0x000fca0000000000 */
[----:B------:R-:W-:-:S04]  /*4e30*/  @!P1 FMUL R9, R9, 16777216 ;  /* 0x4b80000009099820 */ /* 0x000fc80000400000 */
[----:B0-----:R-:W-:Y:S01]  /*4e40*/  FMUL R6, R6, R9 ;  /* 0x0000000906067220 */ /* 0x001fe20000400000 */
[C---:B-1----:R-:W-:Y:S01]  /*4e50*/  PRMT R10, R4.reuse, 0x7632, R10 ;  /* 0x00007632040a7816 */ /* 0x042fe2000000000a */
[----:B------:R-:W-:-:S04]  /*4e60*/  IMAD.U32 R9, R4, 0x10000, RZ ;  /* 0x0001000004097824 */ /* 0x000fc800078e00ff */
[----:B------:R-:W-:-:S04]  /*4e70*/  IMAD.U32 R11, R10, 0x10000, RZ ;  /* 0x000100000a0b7824 */ /* 0x000fc800078e00ff */
[C---:B------:R-:W-:Y:S01]  /*4e80*/  FMUL R11, R6.reuse, R11 ;  /* 0x0000000b060b7220 */ /* 0x040fe20000400000 */
[----:B------:R-:W-:Y:S01]  /*4e90*/  FMUL R4, R6, R9 ;  /* 0x0000000906047220 */ /* 0x000fe20000400000 */
[C---:B------:R-:W-:Y:S01]  /*4ea0*/  IMAD.U32 R9, R5.reuse, 0x10000, RZ ;  /* 0x0001000005097824 */ /* 0x040fe200078e00ff */
[----:B------:R-:W-:-:S03]  /*4eb0*/  PRMT R5, R5, 0x7632, R5 ;  /* 0x0000763205057816 */ /* 0x000fc60000000005 */
[----:B------:R-:W0:Y:S01]  /*4ec0*/  FRND R11, R11 ;  /* 0x0000000b000b7307 */ /* 0x000e220000201000 */
[----:B------:R-:W-:Y:S01]  /*4ed0*/  FMUL R9, R6, R9 ;  /* 0x0000000906097220 */ /* 0x000fe20000400000 */
[----:B------:R-:W-:-:S06]  /*4ee0*/  IMAD.U32 R5, R5, 0x10000, RZ ;  /* 0x0001000005057824 */ /* 0x000fcc00078e00ff */
[----:B------:R-:W1:Y:S01]  /*4ef0*/  FRND R4, R4 ;  /* 0x0000000400047307 */ /* 0x000e620000201000 */
[----:B------:R-:W-:-:S07]  /*4f00*/  FMUL R5, R6, R5 ;  /* 0x0000000506057220 */ /* 0x000fce0000400000 */
[----:B------:R-:W2:Y:S01]  /*4f10*/  FRND R9, R9 ;  /* 0x0000000900097307 */ /* 0x000ea20000201000 */
[----:B0-----:R-:W-:-:S07]  /*4f20*/  FSETP.GT.AND P1, PT, R11, -127, PT ;  /* 0xc2fe00000b00780b */ /* 0x001fce0003f24000 */
[----:B------:R-:W0:Y:S01]  /*4f30*/  FRND R5, R5 ;  /* 0x0000000500057307 */ /* 0x000e220000201000 */
[C---:B-1----:R-:W-:Y:S02]  /*4f40*/  FSETP.GT.AND P0, PT, R4.reuse, -127, PT ;  /* 0xc2fe00000400780b */ /* 0x042fe40003f04000 */
[----:B------:R-:W-:Y:S02]  /*4f50*/  FSETP.NAN.AND P3, PT, R11, R11, PT ;  /* 0x0000000b0b00720b */ /* 0x000fe40003f68000 */
[----:B--2---:R-:W-:Y:S02]  /*4f60*/  FSETP.GT.AND P2, PT, R9, -127, PT ;  /* 0xc2fe00000900780b */ /* 0x004fe40003f44000 */
[----:B------:R-:W-:Y:S02]  /*4f70*/  @!P1 FSEL R11, R11, -127, P3 ;  /* 0xc2fe00000b0b9808 */ /* 0x000fe40001800000 */
[----:B------:R-:W-:Y:S02]  /*4f80*/  FSETP.NAN.AND P3, PT, R4, R4, PT ;  /* 0x000000040400720b */ /* 0x000fe40003f68000 */
[----:B0-----:R-:W-:-:S03]  /*4f90*/  FSETP.GT.AND P1, PT, R5, -127, PT ;  /* 0xc2fe00000500780b */ /* 0x001fc60003f24000 */
[----:B------:R-:W-:Y:S02]  /*4fa0*/  @!P0 FSEL R4, R4, -127, P3 ;  /* 0xc2fe000004048808 */ /* 0x000fe40001800000 */
[----:B------:R-:W-:-:S04]  /*4fb0*/  FSETP.NAN.AND P0, PT, R9, R9, PT ;  /* 0x000000090900720b */ /* 0x000fc80003f08000 */
[----:B------:R-:W-:Y:S02]  /*4fc0*/  @!P2 FSEL R9, R9, -127, P0 ;  /* 0xc2fe00000909a808 */ /* 0x000fe40000000000 */
[C---:B------:R-:W-:Y:S01]  /*4fd0*/  FSETP.NAN.AND P0, PT, R5.reuse, R5, PT ;  /* 0x000000050500720b */ /* 0x040fe20003f08000 */
[----:B------:R-:W0:Y:S03]  /*4fe0*/  F2I.S16.TRUNC.NTZ R8, R11 ;  /* 0x0000000b00087305 */ /* 0x000e26000020e900 */
[----:B------:R-:W-:Y:S02]  /*4ff0*/  @!P1 FSEL R5, R5, -127, P0 ;  /* 0xc2fe000005059808 */ /* 0x000fe40000000000 */
[----:B------:R-:W-:-:S03]  /*5000*/  FSETP.GEU.AND P6, PT, R11, 127, PT ;  /* 0x42fe00000b00780b */ /* 0x000fc60003fce000 */
[----:B------:R-:W1:Y:S01]  /*5010*/  F2I.S16.TRUNC.NTZ R10, R4 ;  /* 0x00000004000a7305 */ /* 0x000e62000020e900 */
[----:B------:R-:W-:-:S07]  /*5020*/  FSETP.GEU.AND P0, PT, R4, 127, PT ;  /* 0x42fe00000400780b */ /* 0x000fce0003f0e000 */
[----:B------:R1:W2:Y:S01]  /*5030*/  F2I.S16.TRUNC.NTZ R13, R9 ;  /* 0x00000009000d7305 */ /* 0x0002a2000020e900 */
[----:B------:R-:W-:-:S07]  /*5040*/  FSETP.GEU.AND P3, PT, R9, 127, PT ;  /* 0x42fe00000900780b */ /* 0x000fce0003f6e000 */
[----:B------:R-:W3:Y:S01]  /*5050*/  F2I.S16.TRUNC.NTZ R12, R5 ;  /* 0x00000005000c7305 */ /* 0x000ee2000020e900 */
[----:B------:R-:W-:Y:S02]  /*5060*/  FSETP.GEU.AND P1, PT, R5, 127, PT ;  /* 0x42fe00000500780b */ /* 0x000fe40003f2e000 */
[----:B------:R-:W-:Y:S02]  /*5070*/  FSETP.NAN.AND P5, PT, R11, R11, PT ;  /* 0x0000000b0b00720b */ /* 0x000fe40003fa8000 */
[----:B0-----:R-:W-:Y:S02]  /*5080*/  LOP3.LUT R8, R8, 0xffff, RZ, 0xc0, !PT ;  /* 0x0000ffff08087812 */ /* 0x001fe400078ec0ff */
[----:B------:R-:W-:Y:S02]  /*5090*/  FSETP.NAN.AND P2, PT, R9, R9, PT ;  /* 0x000000090900720b */ /* 0x000fe40003f48000 */
[----:B------:R-:W-:Y:S02]  /*50a0*/  @P6 SEL R8, R8, 0x7f, P5 ;  /* 0x0000007f08086807 */ /* 0x000fe40002800000 */
[----:B------:R-:W-:-:S02]  /*50b0*/  FSETP.NAN.AND P4, PT, R4, R4, PT ;  /* 0x000000040400720b */ /* 0x000fc40003f88000 */
[----:B------:R-:W-:Y:S02]  /*50c0*/  FSETP.NAN.AND P6, PT, R5, R5, PT ;  /* 0x000000050500720b */ /* 0x000fe40003fc8000 */
[----:B-1----:R-:W-:Y:S02]  /*50d0*/  LOP3.LUT R9, R10, 0xffff, RZ, 0xc0, !PT ;  /* 0x0000ffff0a097812 */ /* 0x002fe400078ec0ff */
[----:B--2---:R-:W-:Y:S02]  /*50e0*/  LOP3.LUT R13, R13, 0xffff, RZ, 0xc0, !PT ;  /* 0x0000ffff0d0d7812 */ /* 0x004fe400078ec0ff */
[----:B---3--:R-:W-:Y:S02]  /*50f0*/  LOP3.LUT R12, R12, 0xffff, RZ, 0xc0, !PT ;  /* 0x0000ffff0c0c7812 */ /* 0x008fe400078ec0ff */
[----:B------:R-:W-:Y:S02]  /*5100*/  PLOP3.LUT P5, PT, PT, PT, UP1, 0x80, 0x0 ;  /* 0x000000000000781c */ /* 0x000fe40003faf018 */
[----:B------:R-:W-:-:S02]  /*5110*/  @P0 SEL R9, R9, 0x7f, P4 ;  /* 0x0000007f09090807 */ /* 0x000fc40002000000 */
[----:B------:R-:W-:Y:S02]  /*5120*/  @P3 SEL R13, R13, 0x7f, P2 ;  /* 0x0000007f0d0d3807 */ /* 0x000fe40001000000 */
[----:B------:R-:W-:Y:S02]  /*5130*/  @P1 SEL R12, R12, 0x7f, P6 ;  /* 0x0000007f0c0c1807 */ /* 0x000fe40003000000 */
[----:B------:R-:W-:Y:S02]  /*5140*/  PLOP3.LUT P1, PT, PT, PT, UP1, 0x40, 0x0 ;  /* 0x000000000000781c */ /* 0x000fe40003f2e818 */
[----:B------:R-:W-:Y:S02]  /*5150*/  IADD3 R4, P0, R0, c[0x0][0x1c0], RZ ;  /* 0x0000700000047a10 */ /* 0x000fe40007f1e0ff */
[----:B------:R-:W-:Y:S02]  /*5160*/  PRMT R9, R9, 0x3340, R8 ;  /* 0x0000334009097816 */ /* 0x000fe40000000008 */
[----:B------:R-:W-:-:S02]  /*5170*/  PRMT R12, R13, 0x3340, R12 ;  /* 0x000033400d0c7816 */ /* 0x000fc4000000000c */
[----:B------:R-:W-:Y:S02]  /*5180*/  IADD3.X R5, R7, c[0x0][0x1c4], RZ, P0, !PT ;  /* 0x0000710007057a10 */ /* 0x000fe400007fe4ff */
[----:B------:R-:W-:Y:S02]  /*5190*/  PRMT R7, R9, 0x5410, R12 ;  /* 0x0000541009077816 */ /* 0x000fe4000000000c */
[----:B------:R-:W-:-:S03]  /*51a0*/  CS2R R8, SRZ ;  /* 0x0000000000087805 */ /* 0x000fc6000001ff00 */
[----:B------:R0:W-:Y:S01]  /*51b0*/  @!P5 STG.E [R4.64], R7 ;  /* 0x000000070400d986 */ /* 0x0001e2000c10190c */
[----:B------:R-:W-:Y:S05]  /*51c0*/  @!P1 BRA `(.L_x_1) ;  /* 0x0000001000009947 */ /* 0x000fea0003800000 */
[----:B------:R1:W5:Y:S02]  /*51d0*/  LDG.E.EF.64 R8, [R2.64+0x400] ;  /* 0x0004000c02087981 */ /* 0x000364000c0e1b00 */
.L_x_1:
[C---:B-1---5:R-:W-:Y:S01]  /*51e0*/  IMAD.U32 R3, R8.reuse, 0x10000, RZ ;  /* 0x0001000008037824 */ /* 0x062fe200078e00ff */
[----:B------:R-:W-:-:S03]  /*51f0*/  PRMT R8, R8, 0x7632, R8 ;  /* 0x0000763208087816 */ /* 0x000fc60000000008 */
[----:B------:R-:W-:Y:S01]  /*5200*/  FMUL R2, R6, R3 ;  /* 0x0000000306027220 */ /* 0x000fe20000400000 */
[C---:B------:R-:W-:Y:S01]  /*5210*/  IMAD.U32 R3, R9.reuse, 0x10000, RZ ;  /* 0x0001000009037824 */ /* 0x040fe200078e00ff */
[----:B------:R-:W-:-:S03]  /*5220*/  PRMT R9, R9, 0x7632, R9 ;  /* 0x0000763209097816 */ /* 0x000fc60000000009 */
[----:B0-----:R-:W-:Y:S01]  /*5230*/  FMUL R7, R6, R3 ;  /* 0x0000000306077220 */ /* 0x001fe20000400000 */
[----:B------:R-:W0:Y:S01]  /*5240*/  FRND R2, R2 ;  /* 0x0000000200027307 */ /* 0x000e220000201000 */
[----:B------:R-:W-:Y:S02]  /*5250*/  IMAD.U32 R3, R8, 0x10000, RZ ;  /* 0x0001000008037824 */ /* 0x000fe400078e00ff */
[----:B------:R-:W-:Y:S02]  /*5260*/  IMAD.U32 R9, R9, 0x10000, RZ ;  /* 0x0001000009097824 */ /* 0x000fe400078e00ff */
[C---:B------:R-:W-:Y:S02]  /*5270*/  FMUL R3, R6.reuse, R3 ;  /* 0x0000000306037220 */ /* 0x040fe40000400000 */
[----:B------:R-:W-:Y:S01]  /*5280*/  FMUL R9, R6, R9 ;  /* 0x0000000906097220 */ /* 0x000fe20000400000 */
[----:B------:R-:W1:Y:S08]  /*5290*/  FRND R7, R7 ;  /* 0x0000000700077307 */ /* 0x000e700000201000 */
[----:B------:R-:W2:Y:S01]  /*52a0*/  FRND R3, R3 ;  /* 0x0000000300037307 */ /* 0x000ea20000201000 */
[----:B0-----:R-:W-:-:S02]  /*52b0*/  FSETP.GT.AND P0, PT, R2, -127, PT ;  /* 0xc2fe00000200780b */ /* 0x001fc40003f04000 */
[----:B------:R-:W-:-:S05]  /*52c0*/  FSETP.NAN.AND P3, PT, R2, R2, PT ;  /* 0x000000020200720b */ /* 0x000fca0003f68000 */
[----:B------:R-:W0:Y:S01]  /*52d0*/  FRND R9, R9 ;  /* 0x0000000900097307 */ /* 0x000e220000201000 */
[----:B-1----:R-:W-:-:S05]  /*52e0*/  FSETP.GT.AND P2, PT, R7, -127, PT ;  /* 0xc2fe00000700780b */ /* 0x002fca0003f44000 */
[----:B------:R-:W-:Y:S02]  /*52f0*/  @!P0 FSEL R2, R2, -127, P3 ;  /* 0xc2fe000002028808 */ /* 0x000fe40001800000 */
[----:B--2---:R-:W-:Y:S02]  /*5300*/  FSETP.GT.AND P1, PT, R3, -127, PT ;  /* 0xc2fe00000300780b */ /* 0x004fe40003f24000 */
[C---:B------:R-:W-:Y:S01]  /*5310*/  FSETP.NAN.AND P3, PT, R7.reuse, R7, PT ;  /* 0x000000070700720b */ /* 0x040fe20003f68000 */
[----:B------:R-:W1:Y:S01]  /*5320*/  F2I.S16.TRUNC.NTZ R10, R2 ;  /* 0x00000002000a7305 */ /* 0x000e62000020e900 */
[----:B------:R-:W-:Y:S02]  /*5330*/  FSETP.GEU.AND P6, PT, R2, 127, PT ;  /* 0x42fe00000200780b */ /* 0x000fe40003fce000 */
[----:B------:R-:W-:Y:S02]  /*5340*/  @!P2 FSEL R7, R7, -127, P3 ;  /* 0xc2fe00000707a808 */ /* 0x000fe40001800000 */
[----:B0-----:R-:W-:-:S02]  /*5350*/  FSETP.GT.AND P0, PT, R9, -127, PT ;  /* 0xc2fe00000900780b */ /* 0x001fc40003f04000 */
[C---:B------:R-:W-:Y:S01]  /*5360*/  FSETP.NAN.AND P2, PT, R3.reuse, R3, PT ;  /* 0x000000030300720b */ /* 0x040fe20003f48000 */
[----:B------:R-:W-:Y:S01]  /*5370*/  F2I.S16.TRUNC.NTZ R12, R7 ;  /* 0x00000007000c7305 */ /* 0x000fe2000020e900 */
[----:B------:R-:W-:Y:S02]  /*5380*/  FSETP.NAN.AND P5, PT, R2, R2, PT ;  /* 0x000000020200720b */ /* 0x000fe40003fa8000 */
[----:B------:R-:W-:Y:S02]  /*5390*/  @!P1 FSEL R3, R3, -127, P2 ;  /* 0xc2fe000003039808 */ /* 0x000fe40001000000 */
[----:B------:R-:W-:Y:S02]  /*53a0*/  FSETP.NAN.AND P1, PT, R9, R9, PT ;  /* 0x000000090900720b */ /* 0x000fe40003f28000 */
[----:B------:R-:W-:Y:S01]  /*53b0*/  FSETP.NAN.AND P3, PT, R7, R7, PT ;  /* 0x000000070700720b */ /* 0x000fe20003f68000 */
[----:B------:R-:W0:Y:S01]  /*53c0*/  F2I.S16.TRUNC.NTZ R8, R3 ;  /* 0x0000000300087305 */ /* 0x000e22000020e900 */
[----:B-1----:R-:W-:-:S02]  /*53d0*/  LOP3.LUT R13, R10, 0xffff, RZ, 0xc0, !PT ;  /* 0x0000ffff0a0d7812 */ /* 0x002fc400078ec0ff */
[----:B------:R-:W-:Y:S02]  /*53e0*/  @!P0 FSEL R9, R9, -127, P1 ;  /* 0xc2fe000009098808 */ /* 0x000fe40000800000 */
[----:B------:R-:W-:Y:S02]  /*53f0*/  FSETP.GEU.AND P0, PT, R3, 127, PT ;  /* 0x42fe00000300780b */ /* 0x000fe40003f0e000 */
[----:B------:R-:W-:Y:S01]  /*5400*/  FSETP.GEU.AND P1, PT, R7, 127, PT ;  /* 0x42fe00000700780b */ /* 0x000fe20003f2e000 */
[----:B------:R-:W1:Y:S01]  /*5410*/  F2I.S16.TRUNC.NTZ R11, R9 ;  /* 0x00000009000b7305 */ /* 0x000e62000020e900 */
[----:B------:R-:W-:Y:S02]  /*5420*/  FSETP.GEU.AND P2, PT, R9, 127, PT ;  /* 0x42fe00000900780b */ /* 0x000fe40003f4e000 */
[----:B------:R-:W-:Y:S02]  /*5430*/  @P6 SEL R13, R13, 0x7f, P5 ;  /* 0x0000007f0d0d6807 */ /* 0x000fe40002800000 */
[----:B------:R-:W-:-:S02]  /*5440*/  FSETP.NAN.AND P4, PT, R3, R3, PT ;  /* 0x000000030300720b */ /* 0x000fc40003f88000 */
[----:B------:R-:W-:Y:S02]  /*5450*/  FSETP.NAN.AND P5, PT, R9, R9, PT ;  /* 0x000000090900720b */ /* 0x000fe40003fa8000 */
[----:B0-----:R-:W-:Y:S02]  /*5460*/  LOP3.LUT R8, R8, 0xffff, RZ, 0xc0, !PT ;  /* 0x0000ffff08087812 */ /* 0x001fe400078ec0ff */
[----:B------:R-:W-:Y:S02]  /*5470*/  LOP3.LUT R12, R12, 0xffff, RZ, 0xc0, !PT ;  /* 0x0000ffff0c0c7812 */ /* 0x000fe400078ec0ff */
[----:B------:R-:W-:Y:S02]  /*5480*/  @P0 SEL R8, R8, 0x7f, P4 ;  /* 0x0000007f08080807 */ /* 0x000fe40002000000 */
[----:B------:R-:W-:Y:S02]  /*5490*/  @P1 SEL R12, R12, 0x7f, P3 ;  /* 0x0000007f0c0c1807 */ /* 0x000fe40001800000 */
[----:B-1----:R-:W-:-:S02]  /*54a0*/  LOP3.LUT R11, R11, 0xffff, RZ, 0xc0, !PT ;  /* 0x0000ffff0b0b7812 */ /* 0x002fc400078ec0ff */
[----:B------:R-:W-:Y:S02]  /*54b0*/  PLOP3.LUT P0, PT, PT, PT, UP1, 0x80, 0x0 ;  /* 0x000000000000781c */ /* 0x000fe40003f0f018 */
[----:B------:R-:W-:Y:S02]  /*54c0*/  @P2 SEL R11, R11, 0x7f, P5 ;  /* 0x0000007f0b0b2807 */ /* 0x000fe40002800000 */
[----:B------:R-:W-:Y:S02]  /*54d0*/  PLOP3.LUT P1, PT, PT, PT, UP1, 0x80, 0x0 ;  /* 0x000000000000781c */ /* 0x000fe40003f2f018 */
[----:B------:R-:W-:Y:S02]  /*54e0*/  PRMT R8, R13, 0x3340, R8 ;  /* 0x000033400d087816 */ /* 0x000fe40000000008 */
[----:B------:R-:W-:Y:S02]  /*54f0*/  PRMT R11, R12, 0x3340, R11 ;  /* 0x000033400c0b7816 */ /* 0x000fe4000000000b */
[----:B------:R-:W-:-:S02]  /*5500*/  IADD3 R3, R0, 0x400, RZ ;  /* 0x0000040000037810 */ /* 0x000fc40007ffe0ff */
[----:B------:R-:W-:Y:S02]  /*5510*/  PRMT R13, R8, 0x5410, R11 ;  /* 0x00005410080d7816 */ /* 0x000fe4000000000b */
[----:B------:R-:W-:Y:S01]  /*5520*/  CS2R R10, SRZ ;  /* 0x00000000000a7805 */ /* 0x000fe2000001ff00 */
[----:B------:R-:W-:Y:S02]  /*5530*/  IMAD.WIDE R8, R3, R34, c[0x0][0x1a8] ;  /* 0x00006a0003087625 */ /* 0x000fe400078e0222 */
[----:B------:R0:W-:Y:S04]  /*5540*/  @!P0 STG.E [R4.64+0x200], R13 ;  /* 0x0002000d04008986 */ /* 0x0001e8000c10190c */
[----:B------:R-:W2:Y:S02]  /*5550*/  @!P1 LDG.E.EF.64 R10, [R8.64] ;  /* 0x0000000c080a9981 */ /* 0x000ea4000c0e1b00 */
[C---:B--2---:R-:W-:Y:S01]  /*5560*/  IMAD.U32 R7, R10.reuse, 0x10000, RZ ;  /* 0x000100000a077824 */ /* 0x044fe200078e00ff */
[----:B------:R-:W-:-:S03]  /*5570*/  PRMT R10, R10, 0x7632, R10 ;  /* 0x000076320a0a7816 */ /* 0x000fc6000000000a */
[----:B------:R-:W-:Y:S01]  /*5580*/  FMUL R2, R6, R7 ;  /* 0x0000000706027220 */ /* 0x000fe20000400000 */
[C---:B------:R-:W-:Y:S01]  /*5590*/  IMAD.U32 R7, R11.reuse, 0x10000, RZ ;  /* 0x000100000b077824 */ /* 0x040fe200078e00ff */
[----:B------:R-:W-:-:S03]  /*55a0*/  PRMT R11, R11, 0x7632, R11 ;  /* 0x000076320b0b7816 */ /* 0x000fc6000000000b */
[----:B------:R-:W-:Y:S01]  /*55b0*/  FMUL R12, R6, R7 ;  /* 0x00000007060c7220 */ /* 0x000fe20000400000 */
[----:B------:R-:W1:Y:S01]  /*55c0*/  FRND R2, R2 ;  /* 0x0000000200027307 */ /* 0x000e620000201000 */
[----:B------:R-:W-:Y:S02]  /*55d0*/  IMAD.U32 R7, R10, 0x10000, RZ ;  /* 0x000100000a077824 */ /* 0x000fe400078e00ff */
[----:B------:R-:W-:Y:S02]  /*55e0*/  IMAD.U32 R11, R11, 0x10000, RZ ;  /* 0x000100000b0b7824 */ /* 0x000fe400078e00ff */
[C---:B------:R-:W-:Y:S02]  /*55f0*/  FMUL R7, R6.reuse, R7 ;  /* 0x0000000706077220 */ /* 0x040fe40000400000 */
[----:B------:R-:W-:Y:S01]  /*5600*/  FMUL R11, R6, R11 ;  /* 0x0000000b060b7220 */ /* 0x000fe20000400000 */
[----:B------:R-:W2:Y:S08]  /*5610*/  FRND R12, R12 ;  /* 0x0000000c000c7307 */ /* 0x000eb00000201000 */
[----:B------:R-:W3:Y:S01]  /*5620*/  FRND R7, R7 ;  /* 0x0000000700077307 */ /* 0x000ee20000201000 */
[----:B-1----:R-:W-:-:S02]  /*5630*/  FSETP.GT.AND P0, PT, R2, -127, PT ;  /* 0xc2fe00000200780b */ /* 0x002fc40003f04000 */
[----:B------:R-:W-:-:S05]  /*5640*/  FSETP.NAN.AND P3, PT, R2, R2, PT ;  /* 0x000000020200720b */ /* 0x000fca0003f68000 */
[----:B------:R-:W1:Y:S01]  /*5650*/  FRND R11, R11 ;  /* 0x0000000b000b7307 */ /* 0x000e620000201000 */
[----:B--2---:R-:W-:-:S05]  /*5660*/  FSETP.GT.AND P2, PT, R12, -127, PT ;  /* 0xc2fe00000c00780b */ /* 0x004fca0003f44000 */
[----:B------:R-:W-:Y:S02]  /*5670*/  @!P0 FSEL R2, R2, -127, P3 ;  /* 0xc2fe000002028808 */ /* 0x000fe40001800000 */
[----:B---3--:R-:W-:Y:S02]  /*5680*/  FSETP.GT.AND P1, PT, R7, -127, PT ;  /* 0xc2fe00000700780b */ /* 0x008fe40003f24000 */
[----:B------:R-:W-:Y:S01]  /*5690*/  FSETP.NAN.AND P3, PT, R12, R12, PT ;  /* 0x0000000c0c00720b */ /* 0x000fe20003f68000 */
[----:B0-----:R-:W0:Y:S01]  /*56a0*/  F2I.S16.TRUNC.NTZ R5, R2 ;  /* 0x0000000200057305 */ /* 0x001e22000020e900 */
[----:B------:R-:W-:Y:S02]  /*56b0*/  FSETP.GEU.AND P6, PT, R2, 127, PT ;  /* 0x42fe00000200780b */ /* 0x000fe40003fce000 */
[----:B------:R-:W-:Y:S02]  /*56c0*/  @!P2 FSEL R12, R12, -127, P3 ;  /* 0xc2fe00000c0ca808 */ /* 0x000fe40001800000 */
[----:B-1----:R-:W-:-:S02]  /*56d0*/  FSETP.GT.AND P0, PT, R11, -127, PT ;  /* 0xc2fe00000b00780b */ /* 0x002fc40003f04000 */
[C---:B------:R-:W-:Y:S01]  /*56e0*/  FSETP.NAN.AND P2, PT, R7.reuse, R7, PT ;  /* 0x000000070700720b */ /* 0x040fe20003f48000 */
[----:B------:R-:W-:Y:S01]  /*56f0*/  F2I.S16.TRUNC.NTZ R9, R12 ;  /* 0x0000000c00097305 */ /* 0x000fe2000020e900 */
[----:B------:R-:W-:Y:S02]  /*5700*/  FSETP.NAN.AND P5, PT, R2, R2, PT ;  /* 0x000000020200720b */ /* 0x000fe40003fa8000 */
[----:B------:R-:W-:Y:S02]  /*5710*/  @!P1 FSEL R7, R7, -127, P2 ;  /* 0xc2fe000007079808 */ /* 0x000fe40001000000 */
[----:B------:R-:W-:Y:S02]  /*5720*/  FSETP.NAN.AND P1, PT, R11, R11, PT ;  /* 0x0000000b0b00720b */ /* 0x000fe40003f28000 */
[----:B------:R-:W-:Y:S01]  /*5730*/  FSETP.NAN.AND P3, PT, R12, R12, PT ;  /* 0x0000000c0c00720b */ /* 0x000fe20003f68000 */
[----:B------:R-:W1:Y:S01]  /*5740*/  F2I.S16.TRUNC.NTZ R4, R7 ;  /* 0x0000000700047305 */ /* 0x000e62000020e900 */
[----:B0-----:R-:W-:-:S02]  /*5750*/  LOP3.LUT R5, R5, 0xffff, RZ, 0xc0, !PT ;  /* 0x0000ffff05057812 */ /* 0x001fc400078ec0ff */
[----:B------:R-:W-:Y:S02]  /*5760*/  @!P0 FSEL R11, R11, -127, P1 ;  /* 0xc2fe00000b0b8808 */ /* 0x000fe40000800000 */
[----:B------:R-:W-:Y:S02]  /*5770*/  FSETP.GEU.AND P0, PT, R7, 127, PT ;  /* 0x42fe00000700780b */ /* 0x000fe40003f0e000 */
[----:B------:R-:W-:Y:S01]  /*5780*/  FSETP.GEU.AND P1, PT, R12, 127, PT ;  /* 0x42fe00000c00780b */ /* 0x000fe20003f2e000 */
[----:B------:R0:W2:Y:S01]  /*5790*/  F2I.S16.TRUNC.NTZ R8, R11 ;  /* 0x0000000b00087305 */ /* 0x0000a2000020e900 */
[----:B------:R-:W-:Y:S02]  /*57a0*/  FSETP.GEU.AND P2, PT, R11, 127, PT ;  /* 0x42fe00000b00780b */ /* 0x000fe40003f4e000 */
[----:B------:R-:W-:Y:S02]  /*57b0*/  @P6 SEL R5, R5, 0x7f, P5 ;  /* 0x0000007f05056807 */ /* 0x000fe40002800000 */
[----:B------:R-:W-:-:S02]  /*57c0*/  FSETP.NAN.AND P4, PT, R7, R7, PT ;  /* 0x000000070700720b */ /* 0x000fc40003f88000 */
[----:B------:R-:W-:Y:S02]  /*57d0*/  FSETP.NAN.AND P5, PT, R11, R11, PT ;  /* 0x0000000b0b00720b */ /* 0x000fe40003fa8000 */
[----:B-1----:R-:W-:Y:S01]  /*57e0*/  LOP3.LUT R4, R4, 0xffff, RZ, 0xc0, !PT ;  /* 0x0000ffff04047812 */ /* 0x002fe200078ec0ff */
[----:B0-----:R-:W-:Y:S01]  /*57f0*/  CS2R R10, SRZ ;  /* 0x00000000000a7805 */ /* 0x001fe2000001ff00 */
[----:B------:R-:W-:Y:S02]  /*5800*/  LOP3.LUT R9, R9, 0xffff, RZ, 0xc0, !PT ;  /* 0x0000ffff09097812 */ /* 0x000fe400078ec0ff */
[----:B------:R-:W-:Y:S02]  /*5810*/  @P0 SEL R4, R4, 0x7f, P4 ;  /* 0x0000007f04040807 */ /* 0x000fe40002000000 */
[----:B------:R-:W-:Y:S02]  /*5820*/  @P1 SEL R9, R9, 0x7f, P3 ;  /* 0x0000007f09091807 */ /* 0x000fe40001800000 */
[----:B--2---:R-:W-:-:S02]  /*5830*/  LOP3.LUT R8, R8, 0xffff, RZ, 0xc0, !PT ;  /* 0x0000ffff08087812 */ /* 0x004fc400078ec0ff */
[----:B------:R-:W-:Y:S02]  /*5840*/  PLOP3.LUT P1, PT, PT, PT, UP1, 0x80, 0x0 ;  /* 0x000000000000781c */ /* 0x000fe40003f2f018 */
[----:B------:R-:W-:Y:S02]  /*5850*/  @P2 SEL R8, R8, 0x7f, P5 ;  /* 0x0000007f08082807 */ /* 0x000fe40002800000 */
[----:B------:R-:W-:Y:S02]  /*5860*/  PLOP3.LUT P2, PT, PT, PT, UP1, 0x80, 0x0 ;  /* 0x000000000000781c */ /* 0x000fe40003f4f018 */
[----:B------:R-:W-:Y:S02]  /*5870*/  PRMT R4, R5, 0x3340, R4 ;  /* 0x0000334005047816 */ /* 0x000fe40000000004 */
[----:B------:R-:W-:Y:S02]  /*5880*/  PLOP3.LUT P0, PT, PT, PT, UP1, 0x80, 0x0 ;  /* 0x000000000000781c */ /* 0x000fe40003f0f018 */
[----:B------:R-:W-:-:S02]  /*5890*/  PRMT R9, R9, 0x3340, R8 ;  /* 0x0000334009097816 */ /* 0x000fc40000000008 */
[C---:B------:R-:W-:Y:S02]  /*58a0*/  IADD3 R8, P0, R3.reuse, c[0x0][0x1c0], RZ ;  /* 0x0000700003087a10 */ /* 0x040fe40007f1e0ff */
[----:B------:R-:W-:Y:S02]  /*58b0*/  IADD3 R5, R0, 0x600, RZ ;  /* 0x0000060000057810 */ /* 0x000fe40007ffe0ff */
[----:B------:R-:W-:Y:S02]  /*58c0*/  PRMT R13, R4, 0x5410, R9 ;  /* 0x00005410040d7816 */ /* 0x000fe40000000009 */
[----:B------:R-:W-:Y:S01]  /*58d0*/  LEA.HI.X.SX32 R9, R3, c[0x0][0x1c4], 0x1, P0 ;  /* 0x0000710003097a11 */ /* 0x000fe200000f0eff */
[----:B------:R-:W-:-:S04]  /*58e0*/  IMAD.WIDE R2, R5, R34, c[0x0][0x1a8] ;  /* 0x00006a0005027625 */ /* 0x000fc800078e0222 */
[----:B------:R0:W-:Y:S04]  /*58f0*/  @!P1 STG.E [R8.64], R13 ;  /* 0x0000000d08009986 */ /* 0x0001e8000c10190c */
        /* <DEDUP_REMOVED lines=21> */
[----:B------:R-:W2:Y:S01]  /*5a50*/  F2I.S16.TRUNC.NTZ R3, R4 ;  /* 0x0000000400037305 */ /* 0x000ea2000020e900 */
[----:B------:R-:W-:Y:S02]  /*5a60*/  FSETP.GEU.AND P6, PT, R4, 127, PT ;  /* 0x42fe00000400780b */ /* 0x000fe40003fce000 */
[----:B------:R-:W-:Y:S02]  /*5a70*/  @!P2 FSEL R12, R12, -127, P3 ;  /* 0xc2fe00000c0ca808 */ /* 0x000fe40001800000 */
[----:B-1----:R-:W-:-:S02]  /*5a80*/  FSETP.GT.AND P0, PT, R11, -127, PT ;  /* 0xc2fe00000b00780b */ /* 0x002fc40003f04000 */
[C---:B------:R-:W-:Y:S01]  /*5a90*/  FSETP.NAN.AND P2, PT, R7.reuse, R7, PT ;  /* 0x000000070700720b */ /* 0x040fe20003f48000 */
[----:B0-----:R-:W-:Y:S01]  /*5aa0*/  F2I.S16.TRUNC.NTZ R9, R12 ;  /* 0x0000000c00097305 */ /* 0x001fe2000020e900 */
[----:B------:R-:W-:Y:S02]  /*5ab0*/  FSETP.NAN.AND P5, PT, R4, R4, PT ;  /* 0x000000040400720b */ /* 0x000fe40003fa8000 */
[----:B------:R-:W-:Y:S02]  /*5ac0*/  @!P1 FSEL R7, R7, -127, P2 ;  /* 0xc2fe000007079808 */ /* 0x000fe40001000000 */
[----:B------:R-:W-:Y:S02]  /*5ad0*/  FSETP.NAN.AND P1, PT, R11, R11, PT ;  /* 0x0000000b0b00720b */ /* 0x000fe40003f28000 */
[----:B------:R-:W-:Y:S01]  /*5ae0*/  FSETP.NAN.AND P3, PT, R12, R12, PT ;  /* 0x0000000c0c00720b */ /* 0x000fe20003f68000 */
[----:B------:R-:W0:Y:S01]  /*5af0*/  F2I.S16.TRUNC.NTZ R2, R7 ;  /* 0x0000000700027305 */ /* 0x000e22000020e900 */
[----:B--2---:R-:W-:-:S02]  /*5b00*/  LOP3.LUT R3, R3, 0xffff, RZ, 0xc0, !PT ;  /* 0x0000ffff03037812 */ /* 0x004fc400078ec0ff */
        /* <DEDUP_REMOVED lines=8> */
[----:B0-----:R-:W-:Y:S01]  /*5b90*/  LOP3.LUT R2, R2, 0xffff, RZ, 0xc0, !PT ;  /* 0x0000ffff02027812 */ /* 0x001fe200078ec0ff */
[----:B-1----:R-:W-:Y:S01]  /*5ba0*/  CS2R R10, SRZ ;  /* 0x00000000000a7805 */ /* 0x002fe2000001ff00 */
        /* <DEDUP_REMOVED lines=42> */
[----:B0-----:R-:W0:Y:S01]  /*5e50*/  F2I.S16.TRUNC.NTZ R9, R12 ;  /* 0x0000000c00097305 */ /* 0x001e22000020e900 */
[----:B------:R-:W-:Y:S02]  /*5e60*/  FSETP.NAN.AND P5, PT, R2, R2, PT ;  /* 0x000000020200720b */ /* 0x000fe40003fa8000 */
[----:B------:R-:W-:Y:S02]  /*5e70*/  @!P1 FSEL R7, R7, -127, P2 ;  /* 0xc2fe000007079808 */ /* 0x000fe40001000000 */
[----:B------:R-:W-:Y:S02]  /*5e80*/  FSETP.NAN.AND P1, PT, R11, R11, PT ;  /* 0x0000000b0b00720b */ /* 0x000fe40003f28000 */
[----:B------:R-:W-:Y:S01]  /*5e90*/  FSETP.NAN.AND P3, PT, R12, R12, PT ;  /* 0x0000000c0c00720b */ /* 0x000fe20003f68000 */
[----:B------:R-:W1:Y:S01]  /*5ea0*/  F2I.S16.TRUNC.NTZ R4, R7 ;  /* 0x0000000700047305 */ /* 0x000e62000020e900 */
[----:B--2---:R-:W-:-:S02]  /*5eb0*/  LOP3.LUT R5, R5, 0xffff, RZ, 0xc0, !PT ;  /* 0x0000ffff05057812 */ /* 0x004fc400078ec0ff */
[----:B------:R-:W-:Y:S02]  /*5ec0*/  @!P0 FSEL R11, R11, -127, P1 ;  /* 0xc2fe00000b0b8808 */ /* 0x000fe40000800000 */
[----:B------:R-:W-:Y:S02]  /*5ed0*/  FSETP.GEU.AND P0, PT, R12, 127, PT ;  /* 0x42fe00000c00780b */ /* 0x000fe40003f0e000 */
[----:B------:R-:W-:Y:S01]  /*5ee0*/  FSETP.GEU.AND P1, PT, R7, 127, PT ;  /* 0x42fe00000700780b */ /* 0x000fe20003f2e000 */
[----:B------:R-:W2:Y:S01]  /*5ef0*/  F2I.S16.TRUNC.NTZ R8, R11 ;  /* 0x0000000b00087305 */ /* 0x000ea2000020e900 */
[----:B------:R-:W-:Y:S02]  /*5f00*/  FSETP.GEU.AND P2, PT, R11, 127, PT ;  /* 0x42fe00000b00780b */ /* 0x000fe40003f4e000 */
[----:B0-----:R-:W-:Y:S02]  /*5f10*/  LOP3.LUT R9, R9, 0xffff, RZ, 0xc0, !PT ;  /* 0x0000ffff09097812 */ /* 0x001fe400078ec0ff */
[----:B------:R-:W-:-:S02]  /*5f20*/  @P6 SEL R5, R5, 0x7f, P5 ;  /* 0x0000007f05056807 */ /* 0x000fc40002800000 */
[----:B------:R-:W-:Y:S02]  /*5f30*/  FSETP.NAN.AND P4, PT, R7, R7, PT ;  /* 0x000000070700720b */ /* 0x000fe40003f88000 */
[----:B------:R-:W-:Y:S02]  /*5f40*/  FSETP.NAN.AND P5, PT, R11, R11, PT ;  /* 0x0000000b0b00720b */ /* 0x000fe40003fa8000 */
[----:B------:R-:W-:Y:S02]  /*5f50*/  @P0 SEL R9, R9, 0x7f, P3 ;  /* 0x0000007f09090807 */ /* 0x000fe40001800000 */
[----:B-1----:R-:W-:Y:S02]  /*5f60*/  LOP3.LUT R4, R4, 0xffff, RZ, 0xc0, !PT ;  /* 0x0000ffff04047812 */ /* 0x002fe400078ec0ff */
[----:B------:R-:W-:Y:S02]  /*5f70*/  IADD3 R2, P0, R3, c[0x0][0x1c0], RZ ;  /* 0x0000700003027a10 */ /* 0x000fe40007f1e0ff */
[----:B--2---:R-:W-:-:S02]  /*5f80*/  LOP3.LUT R8, R8, 0xffff, RZ, 0xc0, !PT ;  /* 0x0000ffff08087812 */ /* 0x004fc400078ec0ff */
[----:B------:R-:W-:Y:S02]  /*5f90*/  PLOP3.LUT P3, PT, PT, PT, UP1, 0x80, 0x0 ;  /* 0x000000000000781c */ /* 0x000fe40003f6f018 */
[----:B------:R-:W-:Y:S02]  /*5fa0*/  @P1 SEL R4, R4, 0x7f, P4 ;  /* 0x0000007f04041807 */ /* 0x000fe40002000000 */
[----:B------:R-:W-:Y:S02]  /*5fb0*/  @P2 SEL R8, R8, 0x7f, P5 ;  /* 0x0000007f08082807 */ /* 0x000fe40002800000 */
[----:B------:R-:W-:Y:S02]  /*5fc0*/  LEA.HI.X.SX32 R3, R3, c[0x0][0x1c4], 0x1, P0 ;  /* 0x0000710003037a11 */ /* 0x000fe400000f0eff */
[----:B------:R-:W-:Y:S02]  /*5fd0*/  PLOP3.LUT P0, PT, PT, PT, UP1, 0x40, 0x0 ;  /* 0x000000000000781c */ /* 0x000fe40003f0e818 */
[----:B------:R-:W-:-:S02]  /*5fe0*/  PRMT R5, R5, 0x3340, R4 ;  /* 0x0000334005057816 */ /* 0x000fc40000000004 */
[----:B------:R-:W-:Y:S02]  /*5ff0*/  PRMT R8, R9, 0x3340, R8 ;  /* 0x0000334009087816 */ /* 0x000fe40000000008 */
[----:B------:R-:W-:Y:S02]  /*6000*/  PLOP3.LUT P6, PT, PT, PT, UP1, 0x80, 0x0 ;  /* 0x000000000000781c */ /* 0x000fe40003fcf018 */
[----:B------:R-:W-:Y:S02]  /*6010*/  PRMT R7, R5, 0x5410, R8 ;  /* 0x0000541005077816 */ /* 0x000fe40000000008 */
[----:B------:R-:W-:Y:S01]  /*6020*/  IADD3 R5, R0, 0xa00, RZ ;  /* 0x00000a0000057810 */ /* 0x000fe20007ffe0ff */
[----:B------:R-:W-:Y:S02]  /*6030*/  CS2R R8, SRZ ;  /* 0x0000000000087805 */ /* 0x000fe4000001ff00 */
[----:B------:R0:W-:Y:S01]  /*6040*/  @!P3 STG.E [R2.64], R7 ;  /* 0x000000070200b986 */ /* 0x0001e2000c10190c */
[----:B------:R-:W-:Y:S05]  /*6050*/  @!P0 BRA `(.L_x_2) ;  /* 0x0000002000008947 */ /* 0x000fea0003800000 */
[----:B------:R-:W-:-:S05]  /*6060*/  IMAD.WIDE R34, R5, R34, c[0x0][0x1a8] ;  /* 0x00006a0005227625 */ /* 0x000fca00078e0222 */
[----:B------:R1:W5:Y:S02]  /*6070*/  LDG.E.EF.64 R8, [R34.64] ;  /* 0x0000000c22087981 */ /* 0x000364000c0e1b00 */
.L_x_2:
[C---:B0----5:R-:W-:Y:S01]  /*6080*/  IMAD.U32 R3, R9.reuse, 0x10000, RZ ;  /* 0x0001000009037824 */ /* 0x061fe200078e00ff */
[----:B------:R-:W-:-:S03]  /*6090*/  PRMT R9, R9, 0x7632, R9 ;  /* 0x0000763209097816 */ /* 0x000fc60000000009 */
[----:B------:R-:W-:Y:S01]  /*60a0*/  FMUL R2, R6, R3 ;  /* 0x0000000306027220 */ /* 0x000fe20000400000 */
[C---:B------:R-:W-:Y:S01]  /*60b0*/  IMAD.U32 R3, R8.reuse, 0x10000, RZ ;  /* 0x0001000008037824 */ /* 0x040fe200078e00ff */
[----:B------:R-:W-:Y:S01]  /*60c0*/  PRMT R8, R8, 0x7632, R8 ;  /* 0x0000763208087816 */ /* 0x000fe20000000008 */
[----:B------:R-:W-:Y:S02]  /*60d0*/  IMAD.U32 R9, R9, 0x10000, RZ ;  /* 0x0001000009097824 */ /* 0x000fe400078e00ff */
[C---:B------:R-:W-:Y:S01]  /*60e0*/  FMUL R0, R6.reuse, R3 ;  /* 0x0000000306007220 */ /* 0x040fe20000400000 */
[----:B------:R-:W0:Y:S01]  /*60f0*/  FRND R2, R2 ;  /* 0x0000000200027307 */ /* 0x000e220000201000 */
[----:B------:R-:W-:Y:S01]  /*6100*/  FMUL R9, R6, R9 ;  /* 0x0000000906097220 */ /* 0x000fe20000400000 */
[----:B------:R-:W-:-:S04]  /*6110*/  IMAD.U32 R3, R8, 0x10000, RZ ;  /* 0x0001000008037824 */ /* 0x000fc800078e00ff */
[----:B------:R-:W-:Y:S02]  /*6120*/  FMUL R3, R6, R3 ;  /* 0x0000000306037220 */ /* 0x000fe40000400000 */
[----:B------:R-:W2:Y:S08]  /*6130*/  FRND R0, R0 ;  /* 0x0000000000007307 */ /* 0x000eb00000201000 */
[----:B------:R-:W3:Y:S01]  /*6140*/  FRND R9, R9 ;  /* 0x0000000900097307 */ /* 0x000ee20000201000 */
[----:B0-----:R-:W-:-:S02]  /*6150*/  FSETP.GT.AND P1, PT, R2, -127, PT ;  /* 0xc2fe00000200780b */ /* 0x001fc40003f24000 */
[----:B------:R-:W-:-:S05]  /*6160*/  FSETP.NAN.AND P2, PT, R2, R2, PT ;  /* 0x000000020200720b */ /* 0x000fca0003f48000 */
[----:B------:R-:W0:Y:S01]  /*6170*/  FRND R3, R3 ;  /* 0x0000000300037307 */ /* 0x000e220000201000 */
[C---:B--2---:R-:W-:Y:S02]  /*6180*/  FSETP.GT.AND P0, PT, R0.reuse, -127, PT ;  /* 0xc2fe00000000780b */ /* 0x044fe40003f04000 */
[----:B------:R-:W-:-:S03]  /*6190*/  FSETP.NAN.AND P3, PT, R0, R0, PT ;  /* 0x000000000000720b */ /* 0x000fc60003f68000 */
[----:B------:R-:W-:Y:S02]  /*61a0*/  @!P1 FSEL R2, R2, -127, P2 ;  /* 0xc2fe000002029808 */ /* 0x000fe40001000000 */
[----:B---3--:R-:W-:Y:S02]  /*61b0*/  FSETP.GT.AND P2, PT, R9, -127, PT ;  /* 0xc2fe00000900780b */ /* 0x008fe40003f44000 */
[----:B------:R-:W2:Y:S01]  /*61c0*/  F2I.S16.TRUNC.NTZ R8, R2 ;  /* 0x0000000200087305 */ /* 0x000ea2000020e900 */
[C---:B------:R-:W-:Y:S02]  /*61d0*/  FSETP.GEU.AND P6, PT, R2.reuse, 127, PT ;  /* 0x42fe00000200780b */ /* 0x040fe40003fce000 */
[----:B------:R-:W-:Y:S02]  /*61e0*/  FSETP.NAN.AND P5, PT, R2, R2, PT ;  /* 0x000000020200720b */ /* 0x000fe40003fa8000 */
[----:B------:R-:W-:Y:S02]  /*61f0*/  @!P0 FSEL R0, R0, -127, P3 ;  /* 0xc2fe000000008808 */ /* 0x000fe40001800000 */
[----:B0-----:R-:W-:-:S02]  /*6200*/  FSETP.GT.AND P1, PT, R3, -127, PT ;  /* 0xc2fe00000300780b */ /* 0x001fc40003f24000 */
[C---:B------:R-:W-:Y:S01]  /*6210*/  FSETP.NAN.AND P0, PT, R9.reuse, R9, PT ;  /* 0x000000090900720b */ /* 0x040fe20003f08000 */
[----:B------:R-:W-:Y:S01]  /*6220*/  F2I.S16.TRUNC.NTZ R6, R0 ;  /* 0x0000000000067305 */ /* 0x000fe2000020e900 */
[----:B------:R-:W-:Y:S02]  /*6230*/  FSETP.NAN.AND P3, PT, R0, R0, PT ;  /* 0x000000000000720b */ /* 0x000fe40003f68000 */
[----:B------:R-:W-:Y:S02]  /*6240*/  @!P2 FSEL R9, R9, -127, P0 ;  /* 0xc2fe00000909a808 */ /* 0x000fe40000000000 */
[----:B------:R-:W-:Y:S02]  /*6250*/  FSETP.NAN.AND P0, PT, R3, R3, PT ;  /* 0x000000030300720b */ /* 0x000fe40003f08000 */
[----:B--2---:R-:W-:Y:S01]  /*6260*/  LOP3.LUT R8, R8, 0xffff, RZ, 0xc0, !PT ;  /* 0x0000ffff08087812 */ /* 0x004fe200078ec0ff */
[----:B------:R-:W0:Y:S01]  /*6270*/  F2I.S16.TRUNC.NTZ R7, R9 ;  /* 0x0000000900077305 */ /* 0x000e22000020e900 */
[----:B------:R-:W-:-:S02]  /*6280*/  FSETP.NAN.AND P4, PT, R9, R9, PT ;  /* 0x000000090900720b */ /* 0x000fc40003f88000 */
[----:B------:R-:W-:Y:S02]  /*6290*/  @!P1 FSEL R3, R3, -127, P0 ;  /* 0xc2fe000003039808 */ /* 0x000fe40000000000 */
[----:B------:R-:W-:Y:S02]  /*62a0*/  FSETP.GEU.AND P0, PT, R9, 127, PT ;  /* 0x42fe00000900780b */ /* 0x000fe40003f0e000 */
[----:B------:R-:W-:Y:S01]  /*62b0*/  FSETP.GEU.AND P1, PT, R0, 127, PT ;  /* 0x42fe00000000780b */ /* 0x000fe20003f2e000 */
[----:B------:R2:W3:Y:S01]  /*62c0*/  F2I.S16.TRUNC.NTZ R4, R3 ;  /* 0x0000000300047305 */ /* 0x0004e2000020e900 */
[----:B------:R-:W-:Y:S02]  /*62d0*/  FSETP.GEU.AND P2, PT, R3, 127, PT ;  /* 0x42fe00000300780b */ /* 0x000fe40003f4e000 */
[----:B------:R-:W-:Y:S02]  /*62e0*/  @P6 SEL R8, R8, 0x7f, P5 ;  /* 0x0000007f08086807 */ /* 0x000fe40002800000 */
[----:B------:R-:W-:-:S02]  /*62f0*/  PLOP3.LUT P5, PT, PT, PT, UP1, 0x40, 0x0 ;  /* 0x000000000000781c */ /* 0x000fc40003fae818 */
[----:B------:R-:W-:Y:S02]  /*6300*/  FSETP.NAN.AND P6, PT, R3, R3, PT ;  /* 0x000000030300720b */ /* 0x000fe40003fc8000 */
[----:B0-----:R-:W-:Y:S02]  /*6310*/  LOP3.LUT R7, R7, 0xffff, RZ, 0xc0, !PT ;  /* 0x0000ffff07077812 */ /* 0x001fe400078ec0ff */
[----:B--2---:R-:W-:Y:S02]  /*6320*/  LOP3.LUT R3, R6, 0xffff, RZ, 0xc0, !PT ;  /* 0x0000ffff06037812 */ /* 0x004fe400078ec0ff */
[----:B------:R-:W-:Y:S02]  /*6330*/  @P0 SEL R7, R7, 0x7f, P4 ;  /* 0x0000007f07070807 */ /* 0x000fe40002000000 */
[----:B------:R-:W-:Y:S02]  /*6340*/  @P1 SEL R3, R3, 0x7f, P3 ;  /* 0x0000007f03031807 */ /* 0x000fe40001800000 */
[----:B---3--:R-:W-:-:S02]  /*6350*/  LOP3.LUT R4, R4, 0xffff, RZ, 0xc0, !PT ;  /* 0x0000ffff04047812 */ /* 0x008fc400078ec0ff */
[----:B------:R-:W-:Y:S02]  /*6360*/  PRMT R7, R8, 0x3340, R7 ;  /* 0x0000334008077816 */ /* 0x000fe40000000007 */
[----:B------:R-:W-:Y:S02]  /*6370*/  @P2 SEL R4, R4, 0x7f, P6 ;  /* 0x0000007f04042807 */ /* 0x000fe40003000000 */
[----:B------:R-:W-:Y:S02]  /*6380*/  IADD3 R2, P0, R5, c[0x0][0x1c0], RZ ;  /* 0x0000700005027a10 */ /* 0x000fe40007f1e0ff */
[----:B------:R-:W-:Y:S02]  /*6390*/  PRMT R4, R3, 0x3340, R4 ;  /* 0x0000334003047816 */ /* 0x000fe40000000004 */
[----:B------:R-:W-:Y:S02]  /*63a0*/  LEA.HI.X.SX32 R3, R5, c[0x0][0x1c4], 0x1, P0 ;  /* 0x0000710005037a11 */ /* 0x000fe400000f0eff */
[----:B------:R-:W-:Y:S01]  /*63b0*/  PRMT R7, R4, 0x5410, R7 ;  /* 0x0000541004077816 */ /* 0x000fe20000000007 */
[----:B------:R-:W-:Y:S06]  /*63c0*/  @!P5 EXIT ;  /* 0x000000000000d94d */ /* 0x000fec0003800000 */
[----:B------:R-:W-:Y:S01]  /*63d0*/  STG.E [R2.64], R7 ;  /* 0x0000000702007986 */ /* 0x000fe2000c10190c */
[----:B------:R-:W-:Y:S05]  /*63e0*/  EXIT ;  /* 0x000000000000794d */ /* 0x000fea0003800000 */
.L_x_3:
[----:B------:R-:W-:-:S00]  /*63f0*/  BRA `(.L_x_3) ;  /* 0xfffffff000007947 */ /* 0x000fc0000383ffff */
[----:B------:R-:W-:-:S00]  /*6400*/  NOP ;  /* 0x0000000000007918 */ /* 0x000fc00000000000 */
[----:B------:R-:W-:-:S00]  /*6410*/  NOP ;  /* 0x0000000000007918 */ /* 0x000fc00000000000 */
[----:B------:R-:W-:-:S00]  /*6420*/  NOP ;  /* 0x0000000000007918 */ /* 0x000fc00000000000 */
[----:B------:R-:W-:-:S00]  /*6430*/  NOP ;  /* 0x0000000000007918 */ /* 0x000fc00000000000 */
[----:B------:R-:W-:-:S00]  /*6440*/  NOP ;  /* 0x0000000000007918 */ /* 0x000fc00000000000 */
[----:B------:R-:W-:-:S00]  /*6450*/  NOP ;  /* 0x0000000000007918 */ /* 0x000fc00000000000 */
[----:B------:R-:W-:-:S00]  /*6460*/  NOP ;  /* 0x0000000000007918 */ /* 0x000fc00000000000 */
[----:B------:R-:W-:-:S00]  /*6470*/  NOP ;  /* 0x0000000000007918 */ /* 0x000fc00000000000 */
.L_x_4:


//--------------------- .nv.global.init           --------------------------
	.section	.nv.global.init,"aw",@progbits
.nv.global.init:
	.type		_$_str,@object
	.size		_$_str,(.L_0 - _$_str)
_$_str:
        /*0000*/ 	.byte	0x5f, 0x5f, 0x43, 0x55, 0x44, 0x41, 0x5f, 0x46, 0x54, 0x5a, 0x00
.L_0:


//--------------------- .nv.shared.triton_red_fused__to_copy_add_amax_amin_clamp_mul_native_layer_norm_reciprocal_12 --------------------------
	.section	.nv.shared.triton_red_fused__to_copy_add_amax_amin_clamp_mul_native_layer_norm_reciprocal_12,"aw",@nobits
	.sectionflags	@""
	.align	16
